//
// Generated by NVIDIA NVVM Compiler
//
// Compiler Build ID: CL-36424714
// Cuda compilation tools, release 13.0, V13.0.88
// Based on NVVM 20.0.0
//

.version 9.0
.target sm_100
.address_size 64

	// .globl	_Z8atbt_gpuPKfS0_Pfiii

.visible .entry _Z8atbt_gpuPKfS0_Pfiii(
	.param .u64 .ptr .align 1 _Z8atbt_gpuPKfS0_Pfiii_param_0,
	.param .u64 .ptr .align 1 _Z8atbt_gpuPKfS0_Pfiii_param_1,
	.param .u64 .ptr .align 1 _Z8atbt_gpuPKfS0_Pfiii_param_2,
	.param .u32 _Z8atbt_gpuPKfS0_Pfiii_param_3,
	.param .u32 _Z8atbt_gpuPKfS0_Pfiii_param_4,
	.param .u32 _Z8atbt_gpuPKfS0_Pfiii_param_5
)
{
	.reg .pred 	%p<10>;
	.reg .b32 	%r<41>;
	.reg .b32 	%f<68>;
	.reg .b64 	%rd<53>;

	ld.param.u64 	%rd7, [_Z8atbt_gpuPKfS0_Pfiii_param_0];
	ld.param.u64 	%rd8, [_Z8atbt_gpuPKfS0_Pfiii_param_1];
	ld.param.u64 	%rd6, [_Z8atbt_gpuPKfS0_Pfiii_param_2];
	ld.param.u32 	%r18, [_Z8atbt_gpuPKfS0_Pfiii_param_3];
	ld.param.u32 	%r19, [_Z8atbt_gpuPKfS0_Pfiii_param_4];
	ld.param.u32 	%r20, [_Z8atbt_gpuPKfS0_Pfiii_param_5];
	cvta.to.global.u64 	%rd1, %rd8;
	cvta.to.global.u64 	%rd2, %rd7;
	mov.u32 	%r21, %ntid.x;
	mov.u32 	%r22, %ctaid.x;
	mov.u32 	%r23, %tid.x;
	mad.lo.s32 	%r1, %r21, %r22, %r23;
	mov.u32 	%r24, %ntid.y;
	mov.u32 	%r25, %ctaid.y;
	mov.u32 	%r26, %tid.y;
	mad.lo.s32 	%r2, %r24, %r25, %r26;
	setp.lt.s32 	%p1, %r20, 1;
	mov.f32 	%f67, 0f00000000;
	@%p1 bra 	$L__BB0_12;
	mul.lo.s32 	%r3, %r20, %r2;
	and.b32  	%r4, %r20, 7;
	setp.lt.u32 	%p2, %r20, 8;
	mov.f32 	%f67, 0f00000000;
	mov.b32 	%r39, 0;
	@%p2 bra 	$L__BB0_4;
	and.b32  	%r39, %r20, 2147483640;
	neg.s32 	%r37, %r39;
	shl.b32 	%r7, %r18, 3;
	mul.wide.u32 	%rd9, %r3, 4;
	add.s64 	%rd10, %rd9, %rd1;
	add.s64 	%rd52, %rd10, 16;
	mov.f32 	%f67, 0f00000000;
	mul.wide.s32 	%rd13, %r18, 4;
	mov.u32 	%r36, %r1;
$L__BB0_3:
	.pragma "nounroll";
	mul.wide.s32 	%rd11, %r36, 4;
	add.s64 	%rd12, %rd2, %rd11;
	ld.global.nc.f32 	%f17, [%rd12];
	ld.global.nc.f32 	%f18, [%rd52+-16];
	fma.rn.f32 	%f19, %f17, %f18, %f67;
	add.s64 	%rd14, %rd12, %rd13;
	ld.global.nc.f32 	%f20, [%rd14];
	ld.global.nc.f32 	%f21, [%rd52+-12];
	fma.rn.f32 	%f22, %f20, %f21, %f19;
	add.s64 	%rd15, %rd14, %rd13;
	ld.global.nc.f32 	%f23, [%rd15];
	ld.global.nc.f32 	%f24, [%rd52+-8];
	fma.rn.f32 	%f25, %f23, %f24, %f22;
	add.s64 	%rd16, %rd15, %rd13;
	ld.global.nc.f32 	%f26, [%rd16];
	ld.global.nc.f32 	%f27, [%rd52+-4];
	fma.rn.f32 	%f28, %f26, %f27, %f25;
	add.s64 	%rd17, %rd16, %rd13;
	ld.global.nc.f32 	%f29, [%rd17];
	ld.global.nc.f32 	%f30, [%rd52];
	fma.rn.f32 	%f31, %f29, %f30, %f28;
	add.s64 	%rd18, %rd17, %rd13;
	ld.global.nc.f32 	%f32, [%rd18];
	ld.global.nc.f32 	%f33, [%rd52+4];
	fma.rn.f32 	%f34, %f32, %f33, %f31;
	add.s64 	%rd19, %rd18, %rd13;
	ld.global.nc.f32 	%f35, [%rd19];
	ld.global.nc.f32 	%f36, [%rd52+8];
	fma.rn.f32 	%f37, %f35, %f36, %f34;
	add.s64 	%rd20, %rd19, %rd13;
	ld.global.nc.f32 	%f38, [%rd20];
	ld.global.nc.f32 	%f39, [%rd52+12];
	fma.rn.f32 	%f67, %f38, %f39, %f37;
	add.s32 	%r37, %r37, 8;
	add.s32 	%r36, %r36, %r7;
	add.s64 	%rd52, %rd52, 32;
	setp.ne.s32 	%p3, %r37, 0;
	@%p3 bra 	$L__BB0_3;
$L__BB0_4:
	setp.eq.s32 	%p4, %r4, 0;
	@%p4 bra 	$L__BB0_12;
	and.b32  	%r13, %r20, 3;
	setp.lt.u32 	%p5, %r4, 4;
	@%p5 bra 	$L__BB0_7;
	mad.lo.s32 	%r28, %r39, %r18, %r1;
	mul.wide.s32 	%rd21, %r28, 4;
	add.s64 	%rd22, %rd2, %rd21;
	ld.global.nc.f32 	%f41, [%rd22];
	add.s32 	%r29, %r39, %r3;
	mul.wide.u32 	%rd23, %r29, 4;
	add.s64 	%rd24, %rd1, %rd23;
	ld.global.nc.f32 	%f42, [%rd24];
	fma.rn.f32 	%f43, %f41, %f42, %f67;
	mul.wide.s32 	%rd25, %r18, 4;
	add.s64 	%rd26, %rd22, %rd25;
	ld.global.nc.f32 	%f44, [%rd26];
	cvt.u64.u32 	%rd27, %r3;
	cvt.u64.u32 	%rd28, %r39;
	add.s64 	%rd29, %rd28, %rd27;
	shl.b64 	%rd30, %rd29, 2;
	add.s64 	%rd31, %rd1, %rd30;
	ld.global.nc.f32 	%f45, [%rd31+4];
	fma.rn.f32 	%f46, %f44, %f45, %f43;
	add.s64 	%rd32, %rd26, %rd25;
	ld.global.nc.f32 	%f47, [%rd32];
	ld.global.nc.f32 	%f48, [%rd31+8];
	fma.rn.f32 	%f49, %f47, %f48, %f46;
	add.s64 	%rd33, %rd32, %rd25;
	ld.global.nc.f32 	%f50, [%rd33];
	ld.global.nc.f32 	%f51, [%rd31+12];
	fma.rn.f32 	%f67, %f50, %f51, %f49;
	add.s32 	%r39, %r39, 4;
$L__BB0_7:
	setp.eq.s32 	%p6, %r13, 0;
	@%p6 bra 	$L__BB0_12;
	setp.eq.s32 	%p7, %r13, 1;
	@%p7 bra 	$L__BB0_10;
	mad.lo.s32 	%r30, %r39, %r18, %r1;
	mul.wide.s32 	%rd34, %r30, 4;
	add.s64 	%rd35, %rd2, %rd34;
	ld.global.nc.f32 	%f53, [%rd35];
	add.s32 	%r31, %r39, %r3;
	mul.wide.u32 	%rd36, %r31, 4;
	add.s64 	%rd37, %rd1, %rd36;
	ld.global.nc.f32 	%f54, [%rd37];
	fma.rn.f32 	%f55, %f53, %f54, %f67;
	mul.wide.s32 	%rd38, %r18, 4;
	add.s64 	%rd39, %rd35, %rd38;
	ld.global.nc.f32 	%f56, [%rd39];
	cvt.u64.u32 	%rd40, %r3;
	cvt.u64.u32 	%rd41, %r39;
	add.s64 	%rd42, %rd41, %rd40;
	shl.b64 	%rd43, %rd42, 2;
	add.s64 	%rd44, %rd1, %rd43;
	ld.global.nc.f32 	%f57, [%rd44+4];
	fma.rn.f32 	%f67, %f56, %f57, %f55;
	add.s32 	%r39, %r39, 2;
$L__BB0_10:
	and.b32  	%r32, %r20, 1;
	setp.eq.b32 	%p8, %r32, 1;
	not.pred 	%p9, %p8;
	@%p9 bra 	$L__BB0_12;
	mad.lo.s32 	%r33, %r39, %r18, %r1;
	mul.wide.s32 	%rd45, %r33, 4;
	add.s64 	%rd46, %rd2, %rd45;
	ld.global.nc.f32 	%f58, [%rd46];
	add.s32 	%r34, %r39, %r3;
	mul.wide.u32 	%rd47, %r34, 4;
	add.s64 	%rd48, %rd1, %rd47;
	ld.global.nc.f32 	%f59, [%rd48];
	fma.rn.f32 	%f67, %f58, %f59, %f67;
$L__BB0_12:
	cvta.to.global.u64 	%rd49, %rd6;
	mad.lo.s32 	%r35, %r19, %r1, %r2;
	mul.wide.s32 	%rd50, %r35, 4;
	add.s64 	%rd51, %rd49, %rd50;
	st.global.f32 	[%rd51], %f67;
	ret;

}
	// .globl	_Z16atbt_gpu_kunrollPKfS0_Pfiii
.visible .entry _Z16atbt_gpu_kunrollPKfS0_Pfiii(
	.param .u64 .ptr .align 1 _Z16atbt_gpu_kunrollPKfS0_Pfiii_param_0,
	.param .u64 .ptr .align 1 _Z16atbt_gpu_kunrollPKfS0_Pfiii_param_1,
	.param .u64 .ptr .align 1 _Z16atbt_gpu_kunrollPKfS0_Pfiii_param_2,
	.param .u32 _Z16atbt_gpu_kunrollPKfS0_Pfiii_param_3,
	.param .u32 _Z16atbt_gpu_kunrollPKfS0_Pfiii_param_4,
	.param .u32 _Z16atbt_gpu_kunrollPKfS0_Pfiii_param_5
)
{
	.reg .pred 	%p<7>;
	.reg .b32 	%r<42>;
	.reg .b32 	%f<102>;
	.reg .b64 	%rd<63>;

	ld.param.u64 	%rd7, [_Z16atbt_gpu_kunrollPKfS0_Pfiii_param_0];
	ld.param.u64 	%rd8, [_Z16atbt_gpu_kunrollPKfS0_Pfiii_param_1];
	ld.param.u64 	%rd6, [_Z16atbt_gpu_kunrollPKfS0_Pfiii_param_2];
	ld.param.u32 	%r17, [_Z16atbt_gpu_kunrollPKfS0_Pfiii_param_3];
	ld.param.u32 	%r18, [_Z16atbt_gpu_kunrollPKfS0_Pfiii_param_4];
	ld.param.u32 	%r19, [_Z16atbt_gpu_kunrollPKfS0_Pfiii_param_5];
	cvta.to.global.u64 	%rd1, %rd8;
	cvta.to.global.u64 	%rd2, %rd7;
	mov.u32 	%r20, %ntid.x;
	mov.u32 	%r21, %ctaid.x;
	mov.u32 	%r22, %tid.x;
	mad.lo.s32 	%r1, %r20, %r21, %r22;
	mov.u32 	%r23, %ntid.y;
	mov.u32 	%r24, %ctaid.y;
	mov.u32 	%r25, %tid.y;
	mad.lo.s32 	%r2, %r23, %r24, %r25;
	setp.lt.s32 	%p1, %r19, 1;
	mov.f32 	%f101, 0f00000000;
	@%p1 bra 	$L__BB1_9;
	mul.lo.s32 	%r3, %r19, %r2;
	add.s32 	%r4, %r19, -1;
	shr.u32 	%r27, %r4, 2;
	add.s32 	%r5, %r27, 1;
	setp.lt.u32 	%p2, %r19, 13;
	mov.f32 	%f101, 0f00000000;
	mov.b32 	%r40, 0;
	@%p2 bra 	$L__BB1_4;
	and.b32  	%r29, %r5, 2147483644;
	neg.s32 	%r38, %r29;
	shl.b32 	%r7, %r17, 4;
	mul.wide.u32 	%rd9, %r3, 4;
	add.s64 	%rd10, %rd9, %rd1;
	add.s64 	%rd62, %rd10, 32;
	mov.f32 	%f101, 0f00000000;
	mov.b32 	%r40, 0;
	mul.wide.s32 	%rd13, %r17, 4;
	mov.u32 	%r37, %r1;
$L__BB1_3:
	.pragma "nounroll";
	mul.wide.s32 	%rd11, %r37, 4;
	add.s64 	%rd12, %rd2, %rd11;
	ld.global.nc.f32 	%f14, [%rd12];
	ld.global.nc.f32 	%f15, [%rd62+-32];
	fma.rn.f32 	%f16, %f14, %f15, %f101;
	add.s64 	%rd14, %rd12, %rd13;
	ld.global.nc.f32 	%f17, [%rd14];
	ld.global.nc.f32 	%f18, [%rd62+-28];
	fma.rn.f32 	%f19, %f17, %f18, %f16;
	add.s64 	%rd15, %rd14, %rd13;
	ld.global.nc.f32 	%f20, [%rd15];
	ld.global.nc.f32 	%f21, [%rd62+-24];
	fma.rn.f32 	%f22, %f20, %f21, %f19;
	add.s64 	%rd16, %rd15, %rd13;
	ld.global.nc.f32 	%f23, [%rd16];
	ld.global.nc.f32 	%f24, [%rd62+-20];
	fma.rn.f32 	%f25, %f23, %f24, %f22;
	add.s64 	%rd17, %rd16, %rd13;
	ld.global.nc.f32 	%f26, [%rd17];
	ld.global.nc.f32 	%f27, [%rd62+-16];
	fma.rn.f32 	%f28, %f26, %f27, %f25;
	add.s64 	%rd18, %rd17, %rd13;
	ld.global.nc.f32 	%f29, [%rd18];
	ld.global.nc.f32 	%f30, [%rd62+-12];
	fma.rn.f32 	%f31, %f29, %f30, %f28;
	add.s64 	%rd19, %rd18, %rd13;
	ld.global.nc.f32 	%f32, [%rd19];
	ld.global.nc.f32 	%f33, [%rd62+-8];
	fma.rn.f32 	%f34, %f32, %f33, %f31;
	add.s64 	%rd20, %rd19, %rd13;
	ld.global.nc.f32 	%f35, [%rd20];
	ld.global.nc.f32 	%f36, [%rd62+-4];
	fma.rn.f32 	%f37, %f35, %f36, %f34;
	add.s64 	%rd21, %rd20, %rd13;
	ld.global.nc.f32 	%f38, [%rd21];
	ld.global.nc.f32 	%f39, [%rd62];
	fma.rn.f32 	%f40, %f38, %f39, %f37;
	add.s64 	%rd22, %rd21, %rd13;
	ld.global.nc.f32 	%f41, [%rd22];
	ld.global.nc.f32 	%f42, [%rd62+4];
	fma.rn.f32 	%f43, %f41, %f42, %f40;
	add.s64 	%rd23, %rd22, %rd13;
	ld.global.nc.f32 	%f44, [%rd23];
	ld.global.nc.f32 	%f45, [%rd62+8];
	fma.rn.f32 	%f46, %f44, %f45, %f43;
	add.s64 	%rd24, %rd23, %rd13;
	ld.global.nc.f32 	%f47, [%rd24];
	ld.global.nc.f32 	%f48, [%rd62+12];
	fma.rn.f32 	%f49, %f47, %f48, %f46;
	add.s64 	%rd25, %rd24, %rd13;
	ld.global.nc.f32 	%f50, [%rd25];
	ld.global.nc.f32 	%f51, [%rd62+16];
	fma.rn.f32 	%f52, %f50, %f51, %f49;
	add.s64 	%rd26, %rd25, %rd13;
	ld.global.nc.f32 	%f53, [%rd26];
	ld.global.nc.f32 	%f54, [%rd62+20];
	fma.rn.f32 	%f55, %f53, %f54, %f52;
	add.s64 	%rd27, %rd26, %rd13;
	ld.global.nc.f32 	%f56, [%rd27];
	ld.global.nc.f32 	%f57, [%rd62+24];
	fma.rn.f32 	%f58, %f56, %f57, %f55;
	add.s64 	%rd28, %rd27, %rd13;
	ld.global.nc.f32 	%f59, [%rd28];
	ld.global.nc.f32 	%f60, [%rd62+28];
	fma.rn.f32 	%f101, %f59, %f60, %f58;
	add.s32 	%r40, %r40, 16;
	add.s32 	%r38, %r38, 4;
	add.s32 	%r37, %r37, %r7;
	add.s64 	%rd62, %rd62, 64;
	setp.ne.s32 	%p3, %r38, 0;
	@%p3 bra 	$L__BB1_3;
$L__BB1_4:
	and.b32  	%r30, %r5, 3;
	setp.eq.s32 	%p4, %r30, 0;
	@%p4 bra 	$L__BB1_9;
	setp.eq.s32 	%p5, %r30, 1;
	@%p5 bra 	$L__BB1_7;
	mad.lo.s32 	%r31, %r40, %r17, %r1;
	mul.wide.s32 	%rd29, %r31, 4;
	add.s64 	%rd30, %rd2, %rd29;
	ld.global.nc.f32 	%f62, [%rd30];
	add.s32 	%r32, %r40, %r3;
	mul.wide.u32 	%rd31, %r32, 4;
	add.s64 	%rd32, %rd1, %rd31;
	ld.global.nc.f32 	%f63, [%rd32];
	fma.rn.f32 	%f64, %f62, %f63, %f101;
	mul.wide.s32 	%rd33, %r17, 4;
	add.s64 	%rd34, %rd30, %rd33;
	ld.global.nc.f32 	%f65, [%rd34];
	cvt.u64.u32 	%rd35, %r3;
	cvt.u64.u32 	%rd36, %r40;
	add.s64 	%rd37, %rd36, %rd35;
	shl.b64 	%rd38, %rd37, 2;
	add.s64 	%rd39, %rd1, %rd38;
	ld.global.nc.f32 	%f66, [%rd39+4];
	fma.rn.f32 	%f67, %f65, %f66, %f64;
	add.s64 	%rd40, %rd34, %rd33;
	ld.global.nc.f32 	%f68, [%rd40];
	ld.global.nc.f32 	%f69, [%rd39+8];
	fma.rn.f32 	%f70, %f68, %f69, %f67;
	add.s64 	%rd41, %rd40, %rd33;
	ld.global.nc.f32 	%f71, [%rd41];
	ld.global.nc.f32 	%f72, [%rd39+12];
	fma.rn.f32 	%f73, %f71, %f72, %f70;
	add.s64 	%rd42, %rd41, %rd33;
	ld.global.nc.f32 	%f74, [%rd42];
	ld.global.nc.f32 	%f75, [%rd39+16];
	fma.rn.f32 	%f76, %f74, %f75, %f73;
	add.s64 	%rd43, %rd42, %rd33;
	ld.global.nc.f32 	%f77, [%rd43];
	ld.global.nc.f32 	%f78, [%rd39+20];
	fma.rn.f32 	%f79, %f77, %f78, %f76;
	add.s64 	%rd44, %rd43, %rd33;
	ld.global.nc.f32 	%f80, [%rd44];
	ld.global.nc.f32 	%f81, [%rd39+24];
	fma.rn.f32 	%f82, %f80, %f81, %f79;
	add.s64 	%rd45, %rd44, %rd33;
	ld.global.nc.f32 	%f83, [%rd45];
	ld.global.nc.f32 	%f84, [%rd39+28];
	fma.rn.f32 	%f101, %f83, %f84, %f82;
	add.s32 	%r40, %r40, 8;
$L__BB1_7:
	and.b32  	%r33, %r4, 4;
	setp.ne.s32 	%p6, %r33, 0;
	@%p6 bra 	$L__BB1_9;
	mad.lo.s32 	%r34, %r40, %r17, %r1;
	mul.wide.s32 	%rd46, %r34, 4;
	add.s64 	%rd47, %rd2, %rd46;
	ld.global.nc.f32 	%f85, [%rd47];
	add.s32 	%r35, %r40, %r3;
	mul.wide.u32 	%rd48, %r35, 4;
	add.s64 	%rd49, %rd1, %rd48;
	ld.global.nc.f32 	%f86, [%rd49];
	fma.rn.f32 	%f87, %f85, %f86, %f101;
	mul.wide.s32 	%rd50, %r17, 4;
	add.s64 	%rd51, %rd47, %rd50;
	ld.global.nc.f32 	%f88, [%rd51];
	cvt.u64.u32 	%rd52, %r3;
	cvt.u64.u32 	%rd53, %r40;
	add.s64 	%rd54, %rd53, %rd52;
	shl.b64 	%rd55, %rd54, 2;
	add.s64 	%rd56, %rd1, %rd55;
	ld.global.nc.f32 	%f89, [%rd56+4];
	fma.rn.f32 	%f90, %f88, %f89, %f87;
	add.s64 	%rd57, %rd51, %rd50;
	ld.global.nc.f32 	%f91, [%rd57];
	ld.global.nc.f32 	%f92, [%rd56+8];
	fma.rn.f32 	%f93, %f91, %f92, %f90;
	add.s64 	%rd58, %rd57, %rd50;
	ld.global.nc.f32 	%f94, [%rd58];
	ld.global.nc.f32 	%f95, [%rd56+12];
	fma.rn.f32 	%f101, %f94, %f95, %f93;
$L__BB1_9:
	cvta.to.global.u64 	%rd59, %rd6;
	mad.lo.s32 	%r36, %r18, %r1, %r2;
	mul.wide.s32 	%rd60, %r36, 4;
	add.s64 	%rd61, %rd59, %rd60;
	st.global.f32 	[%rd61], %f101;
	ret;

}
	// .globl	_Z16atbt_gpu_junrollPKfS0_Pfiii
.visible .entry _Z16atbt_gpu_junrollPKfS0_Pfiii(
	.param .u64 .ptr .align 1 _Z16atbt_gpu_junrollPKfS0_Pfiii_param_0,
	.param .u64 .ptr .align 1 _Z16atbt_gpu_junrollPKfS0_Pfiii_param_1,
	.param .u64 .ptr .align 1 _Z16atbt_gpu_junrollPKfS0_Pfiii_param_2,
	.param .u32 _Z16atbt_gpu_junrollPKfS0_Pfiii_param_3,
	.param .u32 _Z16atbt_gpu_junrollPKfS0_Pfiii_param_4,
	.param .u32 _Z16atbt_gpu_junrollPKfS0_Pfiii_param_5
)
{
	.reg .pred 	%p<8>;
	.reg .b32 	%r<61>;
	.reg .b32 	%f<117>;
	.reg .b64 	%rd<70>;

	ld.param.u64 	%rd8, [_Z16atbt_gpu_junrollPKfS0_Pfiii_param_1];
	ld.param.u32 	%r23, [_Z16atbt_gpu_junrollPKfS0_Pfiii_param_3];
	ld.param.u32 	%r25, [_Z16atbt_gpu_junrollPKfS0_Pfiii_param_5];
	cvta.to.global.u64 	%rd1, %rd8;
	mov.u32 	%r26, %ntid.x;
	mov.u32 	%r27, %ctaid.x;
	mov.u32 	%r28, %tid.x;
	mad.lo.s32 	%r1, %r26, %r27, %r28;
	mov.u32 	%r29, %ntid.y;
	mov.u32 	%r30, %ctaid.y;
	mov.u32 	%r31, %tid.y;
	mad.lo.s32 	%r32, %r29, %r30, %r31;
	shl.b32 	%r2, %r32, 2;
	setp.lt.s32 	%p1, %r25, 1;
	mov.f32 	%f113, 0f00000000;
	mov.f32 	%f114, %f113;
	mov.f32 	%f115, %f113;
	mov.f32 	%f116, %f113;
	@%p1 bra 	$L__BB2_9;
	mul.lo.s32 	%r3, %r25, %r2;
	setp.lt.u32 	%p2, %r25, 4;
	mov.f32 	%f116, 0f00000000;
	mov.b32 	%r60, 0;
	mov.f32 	%f115, %f116;
	mov.f32 	%f114, %f116;
	mov.f32 	%f113, %f116;
	@%p2 bra 	$L__BB2_4;
	and.b32  	%r34, %r25, 2147483644;
	neg.s32 	%r58, %r34;
	mad.lo.s32 	%r57, %r25, %r2, %r25;
	add.s32 	%r35, %r2, 2;
	mul.lo.s32 	%r56, %r25, %r35;
	add.s32 	%r36, %r2, 3;
	mul.lo.s32 	%r55, %r25, %r36;
	mul.wide.u32 	%rd9, %r3, 4;
	add.s64 	%rd10, %rd9, %rd1;
	add.s64 	%rd69, %rd10, 8;
	mov.f32 	%f116, 0f00000000;
	mul.wide.s32 	%rd20, %r23, 4;
	mov.u32 	%r54, %r1;
$L__BB2_3:
	.pragma "nounroll";
	ld.param.u64 	%rd66, [_Z16atbt_gpu_junrollPKfS0_Pfiii_param_0];
	and.b32  	%r60, %r25, 2147483644;
	cvta.to.global.u64 	%rd11, %rd66;
	mul.wide.s32 	%rd12, %r54, 4;
	add.s64 	%rd13, %rd11, %rd12;
	ld.global.nc.f32 	%f41, [%rd13];
	ld.global.nc.f32 	%f42, [%rd69+-8];
	fma.rn.f32 	%f43, %f41, %f42, %f113;
	mul.wide.u32 	%rd14, %r57, 4;
	add.s64 	%rd15, %rd1, %rd14;
	ld.global.nc.f32 	%f44, [%rd15];
	fma.rn.f32 	%f45, %f41, %f44, %f114;
	mul.wide.u32 	%rd16, %r56, 4;
	add.s64 	%rd17, %rd1, %rd16;
	ld.global.nc.f32 	%f46, [%rd17];
	fma.rn.f32 	%f47, %f41, %f46, %f115;
	mul.wide.u32 	%rd18, %r55, 4;
	add.s64 	%rd19, %rd1, %rd18;
	ld.global.nc.f32 	%f48, [%rd19];
	fma.rn.f32 	%f49, %f41, %f48, %f116;
	add.s64 	%rd21, %rd13, %rd20;
	ld.global.nc.f32 	%f50, [%rd21];
	ld.global.nc.f32 	%f51, [%rd69+-4];
	fma.rn.f32 	%f52, %f50, %f51, %f43;
	ld.global.nc.f32 	%f53, [%rd15+4];
	fma.rn.f32 	%f54, %f50, %f53, %f45;
	ld.global.nc.f32 	%f55, [%rd17+4];
	fma.rn.f32 	%f56, %f50, %f55, %f47;
	ld.global.nc.f32 	%f57, [%rd19+4];
	fma.rn.f32 	%f58, %f50, %f57, %f49;
	add.s64 	%rd22, %rd21, %rd20;
	ld.global.nc.f32 	%f59, [%rd22];
	ld.global.nc.f32 	%f60, [%rd69];
	fma.rn.f32 	%f61, %f59, %f60, %f52;
	ld.global.nc.f32 	%f62, [%rd15+8];
	fma.rn.f32 	%f63, %f59, %f62, %f54;
	ld.global.nc.f32 	%f64, [%rd17+8];
	fma.rn.f32 	%f65, %f59, %f64, %f56;
	ld.global.nc.f32 	%f66, [%rd19+8];
	fma.rn.f32 	%f67, %f59, %f66, %f58;
	add.s64 	%rd23, %rd22, %rd20;
	ld.global.nc.f32 	%f68, [%rd23];
	ld.global.nc.f32 	%f69, [%rd69+4];
	fma.rn.f32 	%f113, %f68, %f69, %f61;
	ld.global.nc.f32 	%f70, [%rd15+12];
	fma.rn.f32 	%f114, %f68, %f70, %f63;
	ld.global.nc.f32 	%f71, [%rd17+12];
	fma.rn.f32 	%f115, %f68, %f71, %f65;
	ld.global.nc.f32 	%f72, [%rd19+12];
	fma.rn.f32 	%f116, %f68, %f72, %f67;
	add.s32 	%r58, %r58, 4;
	add.s32 	%r57, %r57, 4;
	add.s32 	%r56, %r56, 4;
	add.s32 	%r55, %r55, 4;
	add.s64 	%rd69, %rd69, 16;
	shl.b32 	%r37, %r23, 2;
	add.s32 	%r54, %r54, %r37;
	setp.ne.s32 	%p3, %r58, 0;
	@%p3 bra 	$L__BB2_3;
$L__BB2_4:
	and.b32  	%r20, %r25, 3;
	setp.eq.s32 	%p4, %r20, 0;
	@%p4 bra 	$L__BB2_9;
	ld.param.u64 	%rd67, [_Z16atbt_gpu_junrollPKfS0_Pfiii_param_0];
	cvta.to.global.u64 	%rd5, %rd67;
	setp.eq.s32 	%p5, %r20, 1;
	@%p5 bra 	$L__BB2_7;
	add.s32 	%r38, %r3, %r25;
	add.s32 	%r39, %r38, %r25;
	mad.lo.s32 	%r40, %r60, %r23, %r1;
	mul.wide.s32 	%rd24, %r40, 4;
	add.s64 	%rd25, %rd5, %rd24;
	ld.global.nc.f32 	%f74, [%rd25];
	add.s32 	%r41, %r60, %r3;
	mul.wide.u32 	%rd26, %r41, 4;
	add.s64 	%rd27, %rd1, %rd26;
	ld.global.nc.f32 	%f75, [%rd27];
	fma.rn.f32 	%f76, %f74, %f75, %f113;
	add.s32 	%r42, %r41, %r25;
	mul.wide.u32 	%rd28, %r42, 4;
	add.s64 	%rd29, %rd1, %rd28;
	ld.global.nc.f32 	%f77, [%rd29];
	fma.rn.f32 	%f78, %f74, %f77, %f114;
	add.s32 	%r43, %r42, %r25;
	mul.wide.u32 	%rd30, %r43, 4;
	add.s64 	%rd31, %rd1, %rd30;
	ld.global.nc.f32 	%f79, [%rd31];
	fma.rn.f32 	%f80, %f74, %f79, %f115;
	add.s32 	%r44, %r43, %r25;
	mul.wide.u32 	%rd32, %r44, 4;
	add.s64 	%rd33, %rd1, %rd32;
	ld.global.nc.f32 	%f81, [%rd33];
	fma.rn.f32 	%f82, %f74, %f81, %f116;
	mul.wide.s32 	%rd34, %r23, 4;
	add.s64 	%rd35, %rd25, %rd34;
	ld.global.nc.f32 	%f83, [%rd35];
	cvt.u64.u32 	%rd36, %r3;
	cvt.u64.u32 	%rd37, %r60;
	add.s64 	%rd38, %rd37, %rd36;
	shl.b64 	%rd39, %rd38, 2;
	add.s64 	%rd40, %rd1, %rd39;
	ld.global.nc.f32 	%f84, [%rd40+4];
	fma.rn.f32 	%f113, %f83, %f84, %f76;
	cvt.u64.u32 	%rd41, %r38;
	add.s64 	%rd42, %rd37, %rd41;
	shl.b64 	%rd43, %rd42, 2;
	add.s64 	%rd44, %rd1, %rd43;
	ld.global.nc.f32 	%f85, [%rd44+4];
	fma.rn.f32 	%f114, %f83, %f85, %f78;
	cvt.u64.u32 	%rd45, %r39;
	add.s64 	%rd46, %rd37, %rd45;
	shl.b64 	%rd47, %rd46, 2;
	add.s64 	%rd48, %rd1, %rd47;
	ld.global.nc.f32 	%f86, [%rd48+4];
	fma.rn.f32 	%f115, %f83, %f86, %f80;
	add.s32 	%r45, %r39, %r25;
	cvt.u64.u32 	%rd49, %r45;
	add.s64 	%rd50, %rd37, %rd49;
	shl.b64 	%rd51, %rd50, 2;
	add.s64 	%rd52, %rd1, %rd51;
	ld.global.nc.f32 	%f87, [%rd52+4];
	fma.rn.f32 	%f116, %f83, %f87, %f82;
	add.s32 	%r60, %r60, 2;
$L__BB2_7:
	and.b32  	%r46, %r25, 1;
	setp.eq.b32 	%p6, %r46, 1;
	not.pred 	%p7, %p6;
	@%p7 bra 	$L__BB2_9;
	mad.lo.s32 	%r47, %r60, %r23, %r1;
	mul.wide.s32 	%rd53, %r47, 4;
	add.s64 	%rd54, %rd5, %rd53;
	ld.global.nc.f32 	%f88, [%rd54];
	add.s32 	%r48, %r60, %r3;
	mul.wide.u32 	%rd55, %r48, 4;
	add.s64 	%rd56, %rd1, %rd55;
	ld.global.nc.f32 	%f89, [%rd56];
	fma.rn.f32 	%f113, %f88, %f89, %f113;
	add.s32 	%r49, %r48, %r25;
	mul.wide.u32 	%rd57, %r49, 4;
	add.s64 	%rd58, %rd1, %rd57;
	ld.global.nc.f32 	%f90, [%rd58];
	fma.rn.f32 	%f114, %f88, %f90, %f114;
	add.s32 	%r50, %r49, %r25;
	mul.wide.u32 	%rd59, %r50, 4;
	add.s64 	%rd60, %rd1, %rd59;
	ld.global.nc.f32 	%f91, [%rd60];
	fma.rn.f32 	%f115, %f88, %f91, %f115;
	add.s32 	%r51, %r50, %r25;
	mul.wide.u32 	%rd61, %r51, 4;
	add.s64 	%rd62, %rd1, %rd61;
	ld.global.nc.f32 	%f92, [%rd62];
	fma.rn.f32 	%f116, %f88, %f92, %f116;
$L__BB2_9:
	ld.param.u32 	%r53, [_Z16atbt_gpu_junrollPKfS0_Pfiii_param_4];
	ld.param.u64 	%rd68, [_Z16atbt_gpu_junrollPKfS0_Pfiii_param_2];
	cvta.to.global.u64 	%rd63, %rd68;
	mad.lo.s32 	%r52, %r53, %r1, %r2;
	mul.wide.s32 	%rd64, %r52, 4;
	add.s64 	%rd65, %rd63, %rd64;
	st.global.f32 	[%rd65], %f113;
	st.global.f32 	[%rd65+4], %f114;
	st.global.f32 	[%rd65+8], %f115;
	st.global.f32 	[%rd65+12], %f116;
	ret;

}
	// .globl	_Z16atbt_gpu_iunrollPKfS0_Pfiii
.visible .entry _Z16atbt_gpu_iunrollPKfS0_Pfiii(
	.param .u64 .ptr .align 1 _Z16atbt_gpu_iunrollPKfS0_Pfiii_param_0,
	.param .u64 .ptr .align 1 _Z16atbt_gpu_iunrollPKfS0_Pfiii_param_1,
	.param .u64 .ptr .align 1 _Z16atbt_gpu_iunrollPKfS0_Pfiii_param_2,
	.param .u32 _Z16atbt_gpu_iunrollPKfS0_Pfiii_param_3,
	.param .u32 _Z16atbt_gpu_iunrollPKfS0_Pfiii_param_4,
	.param .u32 _Z16atbt_gpu_iunrollPKfS0_Pfiii_param_5
)
{
	.reg .pred 	%p<8>;
	.reg .b32 	%r<109>;
	.reg .b32 	%f<117>;
	.reg .b64 	%rd<85>;

	ld.param.u64 	%rd7, [_Z16atbt_gpu_iunrollPKfS0_Pfiii_param_0];
	ld.param.u64 	%rd8, [_Z16atbt_gpu_iunrollPKfS0_Pfiii_param_1];
	ld.param.u32 	%r53, [_Z16atbt_gpu_iunrollPKfS0_Pfiii_param_3];
	ld.param.u32 	%r55, [_Z16atbt_gpu_iunrollPKfS0_Pfiii_param_5];
	cvta.to.global.u64 	%rd1, %rd8;
	cvta.to.global.u64 	%rd2, %rd7;
	mov.u32 	%r1, %ntid.x;
	mov.u32 	%r56, %ctaid.x;
	shl.b32 	%r2, %r56, 2;
	mov.u32 	%r3, %tid.x;
	mad.lo.s32 	%r4, %r2, %r1, %r3;
	mov.u32 	%r57, %ntid.y;
	mov.u32 	%r58, %ctaid.y;
	mov.u32 	%r59, %tid.y;
	mad.lo.s32 	%r5, %r57, %r58, %r59;
	setp.lt.s32 	%p1, %r55, 1;
	mov.f32 	%f113, 0f00000000;
	mov.f32 	%f114, %f113;
	mov.f32 	%f115, %f113;
	mov.f32 	%f116, %f113;
	@%p1 bra 	$L__BB3_9;
	mul.lo.s32 	%r6, %r55, %r5;
	and.b32  	%r7, %r55, 3;
	setp.lt.u32 	%p2, %r55, 4;
	mov.f32 	%f116, 0f00000000;
	mov.b32 	%r108, 0;
	mov.f32 	%f115, %f116;
	mov.f32 	%f114, %f116;
	mov.f32 	%f113, %f116;
	@%p2 bra 	$L__BB3_4;
	and.b32  	%r61, %r55, 2147483644;
	neg.s32 	%r106, %r61;
	mul.wide.u32 	%rd9, %r6, 4;
	add.s64 	%rd10, %rd9, %rd1;
	add.s64 	%rd84, %rd10, 8;
	mad.lo.s32 	%r62, %r1, %r2, %r1;
	add.s32 	%r105, %r3, %r62;
	add.s32 	%r63, %r3, %r53;
	add.s32 	%r104, %r63, %r62;
	shl.b32 	%r64, %r53, 1;
	add.s32 	%r103, %r105, %r64;
	mul.lo.s32 	%r65, %r53, 3;
	add.s32 	%r102, %r105, %r65;
	add.s32 	%r66, %r2, 2;
	mul.lo.s32 	%r67, %r1, %r66;
	add.s32 	%r101, %r3, %r67;
	add.s32 	%r100, %r63, %r67;
	add.s32 	%r99, %r101, %r64;
	add.s32 	%r98, %r101, %r65;
	add.s32 	%r68, %r2, 3;
	mul.lo.s32 	%r69, %r1, %r68;
	add.s32 	%r97, %r3, %r69;
	add.s32 	%r96, %r63, %r69;
	add.s32 	%r95, %r97, %r64;
	add.s32 	%r94, %r97, %r65;
	mov.f32 	%f116, 0f00000000;
	mul.wide.s32 	%rd19, %r53, 4;
	mov.u32 	%r93, %r4;
$L__BB3_3:
	.pragma "nounroll";
	and.b32  	%r108, %r55, 2147483644;
	mul.wide.s32 	%rd11, %r93, 4;
	add.s64 	%rd12, %rd2, %rd11;
	ld.global.nc.f32 	%f41, [%rd12];
	ld.global.nc.f32 	%f42, [%rd84+-8];
	fma.rn.f32 	%f43, %f41, %f42, %f113;
	mul.wide.u32 	%rd13, %r105, 4;
	add.s64 	%rd14, %rd2, %rd13;
	ld.global.nc.f32 	%f44, [%rd14];
	fma.rn.f32 	%f45, %f44, %f42, %f114;
	mul.wide.u32 	%rd15, %r101, 4;
	add.s64 	%rd16, %rd2, %rd15;
	ld.global.nc.f32 	%f46, [%rd16];
	fma.rn.f32 	%f47, %f46, %f42, %f115;
	mul.wide.u32 	%rd17, %r97, 4;
	add.s64 	%rd18, %rd2, %rd17;
	ld.global.nc.f32 	%f48, [%rd18];
	fma.rn.f32 	%f49, %f48, %f42, %f116;
	add.s64 	%rd20, %rd12, %rd19;
	ld.global.nc.f32 	%f50, [%rd20];
	ld.global.nc.f32 	%f51, [%rd84+-4];
	fma.rn.f32 	%f52, %f50, %f51, %f43;
	mul.wide.u32 	%rd21, %r104, 4;
	add.s64 	%rd22, %rd2, %rd21;
	ld.global.nc.f32 	%f53, [%rd22];
	fma.rn.f32 	%f54, %f53, %f51, %f45;
	mul.wide.u32 	%rd23, %r100, 4;
	add.s64 	%rd24, %rd2, %rd23;
	ld.global.nc.f32 	%f55, [%rd24];
	fma.rn.f32 	%f56, %f55, %f51, %f47;
	mul.wide.u32 	%rd25, %r96, 4;
	add.s64 	%rd26, %rd2, %rd25;
	ld.global.nc.f32 	%f57, [%rd26];
	fma.rn.f32 	%f58, %f57, %f51, %f49;
	add.s64 	%rd27, %rd20, %rd19;
	ld.global.nc.f32 	%f59, [%rd27];
	ld.global.nc.f32 	%f60, [%rd84];
	fma.rn.f32 	%f61, %f59, %f60, %f52;
	mul.wide.u32 	%rd28, %r103, 4;
	add.s64 	%rd29, %rd2, %rd28;
	ld.global.nc.f32 	%f62, [%rd29];
	fma.rn.f32 	%f63, %f62, %f60, %f54;
	mul.wide.u32 	%rd30, %r99, 4;
	add.s64 	%rd31, %rd2, %rd30;
	ld.global.nc.f32 	%f64, [%rd31];
	fma.rn.f32 	%f65, %f64, %f60, %f56;
	mul.wide.u32 	%rd32, %r95, 4;
	add.s64 	%rd33, %rd2, %rd32;
	ld.global.nc.f32 	%f66, [%rd33];
	fma.rn.f32 	%f67, %f66, %f60, %f58;
	add.s64 	%rd34, %rd27, %rd19;
	ld.global.nc.f32 	%f68, [%rd34];
	ld.global.nc.f32 	%f69, [%rd84+4];
	fma.rn.f32 	%f113, %f68, %f69, %f61;
	mul.wide.u32 	%rd35, %r102, 4;
	add.s64 	%rd36, %rd2, %rd35;
	ld.global.nc.f32 	%f70, [%rd36];
	fma.rn.f32 	%f114, %f70, %f69, %f63;
	mul.wide.u32 	%rd37, %r98, 4;
	add.s64 	%rd38, %rd2, %rd37;
	ld.global.nc.f32 	%f71, [%rd38];
	fma.rn.f32 	%f115, %f71, %f69, %f65;
	mul.wide.u32 	%rd39, %r94, 4;
	add.s64 	%rd40, %rd2, %rd39;
	ld.global.nc.f32 	%f72, [%rd40];
	fma.rn.f32 	%f116, %f72, %f69, %f67;
	add.s32 	%r106, %r106, 4;
	add.s64 	%rd84, %rd84, 16;
	shl.b32 	%r70, %r53, 2;
	add.s32 	%r105, %r105, %r70;
	add.s32 	%r104, %r104, %r70;
	add.s32 	%r103, %r103, %r70;
	add.s32 	%r102, %r102, %r70;
	add.s32 	%r101, %r101, %r70;
	add.s32 	%r100, %r100, %r70;
	add.s32 	%r99, %r99, %r70;
	add.s32 	%r98, %r98, %r70;
	add.s32 	%r97, %r97, %r70;
	add.s32 	%r96, %r96, %r70;
	add.s32 	%r95, %r95, %r70;
	add.s32 	%r94, %r94, %r70;
	add.s32 	%r93, %r93, %r70;
	setp.ne.s32 	%p3, %r106, 0;
	@%p3 bra 	$L__BB3_3;
$L__BB3_4:
	setp.eq.s32 	%p4, %r7, 0;
	@%p4 bra 	$L__BB3_9;
	setp.eq.s32 	%p5, %r7, 1;
	@%p5 bra 	$L__BB3_7;
	mad.lo.s32 	%r71, %r108, %r53, %r4;
	mul.wide.s32 	%rd41, %r71, 4;
	add.s64 	%rd42, %rd2, %rd41;
	ld.global.nc.f32 	%f74, [%rd42];
	add.s32 	%r72, %r108, %r6;
	mul.wide.u32 	%rd43, %r72, 4;
	add.s64 	%rd44, %rd1, %rd43;
	ld.global.nc.f32 	%f75, [%rd44];
	fma.rn.f32 	%f76, %f74, %f75, %f113;
	add.s32 	%r73, %r71, %r1;
	mul.wide.u32 	%rd45, %r73, 4;
	add.s64 	%rd46, %rd2, %rd45;
	ld.global.nc.f32 	%f77, [%rd46];
	fma.rn.f32 	%f78, %f77, %f75, %f114;
	add.s32 	%r74, %r73, %r1;
	mul.wide.u32 	%rd47, %r74, 4;
	add.s64 	%rd48, %rd2, %rd47;
	ld.global.nc.f32 	%f79, [%rd48];
	fma.rn.f32 	%f80, %f79, %f75, %f115;
	add.s32 	%r75, %r74, %r1;
	mul.wide.u32 	%rd49, %r75, 4;
	add.s64 	%rd50, %rd2, %rd49;
	ld.global.nc.f32 	%f81, [%rd50];
	fma.rn.f32 	%f82, %f81, %f75, %f116;
	mul.wide.s32 	%rd51, %r53, 4;
	add.s64 	%rd52, %rd42, %rd51;
	ld.global.nc.f32 	%f83, [%rd52];
	cvt.u64.u32 	%rd53, %r6;
	cvt.u64.u32 	%rd54, %r108;
	add.s64 	%rd55, %rd54, %rd53;
	shl.b64 	%rd56, %rd55, 2;
	add.s64 	%rd57, %rd1, %rd56;
	ld.global.nc.f32 	%f84, [%rd57+4];
	fma.rn.f32 	%f113, %f83, %f84, %f76;
	add.s32 	%r76, %r73, %r53;
	mul.wide.u32 	%rd58, %r76, 4;
	add.s64 	%rd59, %rd2, %rd58;
	ld.global.nc.f32 	%f85, [%rd59];
	fma.rn.f32 	%f114, %f85, %f84, %f78;
	add.s32 	%r77, %r74, %r53;
	mul.wide.u32 	%rd60, %r77, 4;
	add.s64 	%rd61, %rd2, %rd60;
	ld.global.nc.f32 	%f86, [%rd61];
	fma.rn.f32 	%f115, %f86, %f84, %f80;
	add.s32 	%r78, %r75, %r53;
	mul.wide.u32 	%rd62, %r78, 4;
	add.s64 	%rd63, %rd2, %rd62;
	ld.global.nc.f32 	%f87, [%rd63];
	fma.rn.f32 	%f116, %f87, %f84, %f82;
	add.s32 	%r108, %r108, 2;
$L__BB3_7:
	and.b32  	%r79, %r55, 1;
	setp.eq.b32 	%p6, %r79, 1;
	not.pred 	%p7, %p6;
	@%p7 bra 	$L__BB3_9;
	mad.lo.s32 	%r80, %r108, %r53, %r4;
	mul.wide.s32 	%rd64, %r80, 4;
	add.s64 	%rd65, %rd2, %rd64;
	ld.global.nc.f32 	%f88, [%rd65];
	add.s32 	%r81, %r108, %r6;
	mul.wide.u32 	%rd66, %r81, 4;
	add.s64 	%rd67, %rd1, %rd66;
	ld.global.nc.f32 	%f89, [%rd67];
	fma.rn.f32 	%f113, %f88, %f89, %f113;
	add.s32 	%r82, %r80, %r1;
	mul.wide.u32 	%rd68, %r82, 4;
	add.s64 	%rd69, %rd2, %rd68;
	ld.global.nc.f32 	%f90, [%rd69];
	fma.rn.f32 	%f114, %f90, %f89, %f114;
	add.s32 	%r83, %r82, %r1;
	mul.wide.u32 	%rd70, %r83, 4;
	add.s64 	%rd71, %rd2, %rd70;
	ld.global.nc.f32 	%f91, [%rd71];
	fma.rn.f32 	%f115, %f91, %f89, %f115;
	add.s32 	%r84, %r83, %r1;
	mul.wide.u32 	%rd72, %r84, 4;
	add.s64 	%rd73, %rd2, %rd72;
	ld.global.nc.f32 	%f92, [%rd73];
	fma.rn.f32 	%f116, %f92, %f89, %f116;
$L__BB3_9:
	ld.param.u32 	%r92, [_Z16atbt_gpu_iunrollPKfS0_Pfiii_param_4];
	ld.param.u64 	%rd83, [_Z16atbt_gpu_iunrollPKfS0_Pfiii_param_2];
	cvta.to.global.u64 	%rd74, %rd83;
	mad.lo.s32 	%r85, %r92, %r4, %r5;
	mul.wide.s32 	%rd75, %r85, 4;
	add.s64 	%rd76, %rd74, %rd75;
	st.global.f32 	[%rd76], %f113;
	add.s32 	%r86, %r4, %r1;
	mad.lo.s32 	%r87, %r92, %r86, %r5;
	mul.wide.u32 	%rd77, %r87, 4;
	add.s64 	%rd78, %rd74, %rd77;
	st.global.f32 	[%rd78], %f114;
	add.s32 	%r88, %r86, %r1;
	mad.lo.s32 	%r89, %r92, %r88, %r5;
	mul.wide.u32 	%rd79, %r89, 4;
	add.s64 	%rd80, %rd74, %rd79;
	st.global.f32 	[%rd80], %f115;
	add.s32 	%r90, %r88, %r1;
	mad.lo.s32 	%r91, %r92, %r90, %r5;
	mul.wide.u32 	%rd81, %r91, 4;
	add.s64 	%rd82, %rd74, %rd81;
	st.global.f32 	[%rd82], %f116;
	ret;

}
	// .globl	_Z17atbt_gpu_ijunrollPKfS0_Pfiii
.visible .entry _Z17atbt_gpu_ijunrollPKfS0_Pfiii(
	.param .u64 .ptr .align 1 _Z17atbt_gpu_ijunrollPKfS0_Pfiii_param_0,
	.param .u64 .ptr .align 1 _Z17atbt_gpu_ijunrollPKfS0_Pfiii_param_1,
	.param .u64 .ptr .align 1 _Z17atbt_gpu_ijunrollPKfS0_Pfiii_param_2,
	.param .u32 _Z17atbt_gpu_ijunrollPKfS0_Pfiii_param_3,
	.param .u32 _Z17atbt_gpu_ijunrollPKfS0_Pfiii_param_4,
	.param .u32 _Z17atbt_gpu_ijunrollPKfS0_Pfiii_param_5
)
{
	.reg .pred 	%p<6>;
	.reg .b32 	%r<115>;
	.reg .b32 	%f<205>;
	.reg .b64 	%rd<97>;

	ld.param.u64 	%rd12, [_Z17atbt_gpu_ijunrollPKfS0_Pfiii_param_1];
	ld.param.u32 	%r43, [_Z17atbt_gpu_ijunrollPKfS0_Pfiii_param_5];
	cvta.to.global.u64 	%rd1, %rd12;
	mov.u32 	%r1, %ntid.x;
	mov.u32 	%r44, %ctaid.x;
	shl.b32 	%r2, %r44, 2;
	mov.u32 	%r3, %tid.x;
	mad.lo.s32 	%r103, %r2, %r1, %r3;
	mov.u32 	%r45, %ntid.y;
	mov.u32 	%r46, %ctaid.y;
	mov.u32 	%r47, %tid.y;
	mad.lo.s32 	%r48, %r45, %r46, %r47;
	shl.b32 	%r5, %r48, 2;
	setp.lt.s32 	%p1, %r43, 1;
	mov.f32 	%f165, 0f00000000;
	mov.f32 	%f164, %f165;
	mov.f32 	%f163, %f165;
	mov.f32 	%f162, %f165;
	mov.f32 	%f161, %f165;
	mov.f32 	%f160, %f165;
	mov.f32 	%f159, %f165;
	mov.f32 	%f158, %f165;
	mov.f32 	%f157, %f165;
	mov.f32 	%f166, %f165;
	mov.f32 	%f167, %f165;
	mov.f32 	%f168, %f165;
	mov.f32 	%f169, %f165;
	mov.f32 	%f170, %f165;
	mov.f32 	%f171, %f165;
	mov.f32 	%f172, %f165;
	@%p1 bra 	$L__BB4_6;
	mul.lo.s32 	%r6, %r43, %r5;
	shl.b32 	%r50, %r43, 1;
	add.s32 	%r111, %r6, %r50;
	add.s32 	%r110, %r111, %r43;
	setp.eq.s32 	%p2, %r43, 1;
	mov.f32 	%f172, 0f00000000;
	mov.b32 	%r114, 0;
	mov.f32 	%f171, %f172;
	mov.f32 	%f170, %f172;
	mov.f32 	%f169, %f172;
	mov.f32 	%f168, %f172;
	mov.f32 	%f167, %f172;
	mov.f32 	%f166, %f172;
	mov.f32 	%f157, %f172;
	mov.f32 	%f158, %f172;
	mov.f32 	%f159, %f172;
	mov.f32 	%f160, %f172;
	mov.f32 	%f161, %f172;
	mov.f32 	%f162, %f172;
	mov.f32 	%f163, %f172;
	mov.f32 	%f164, %f172;
	mov.f32 	%f165, %f172;
	@%p2 bra 	$L__BB4_4;
	ld.param.u32 	%r99, [_Z17atbt_gpu_ijunrollPKfS0_Pfiii_param_3];
	and.b32  	%r51, %r43, 2147483646;
	neg.s32 	%r113, %r51;
	mul.wide.u32 	%rd14, %r110, 4;
	add.s64 	%rd15, %rd14, %rd1;
	add.s64 	%rd96, %rd15, 4;
	mul.wide.u32 	%rd16, %r111, 4;
	add.s64 	%rd17, %rd16, %rd1;
	add.s64 	%rd95, %rd17, 4;
	mad.lo.s32 	%r112, %r43, %r5, %r43;
	mul.wide.u32 	%rd18, %r6, 4;
	add.s64 	%rd19, %rd18, %rd1;
	add.s64 	%rd94, %rd19, 4;
	mad.lo.s32 	%r52, %r1, %r2, %r1;
	add.s32 	%r109, %r3, %r52;
	add.s32 	%r53, %r3, %r99;
	add.s32 	%r108, %r53, %r52;
	add.s32 	%r54, %r2, 2;
	mul.lo.s32 	%r55, %r1, %r54;
	add.s32 	%r107, %r3, %r55;
	add.s32 	%r106, %r53, %r55;
	add.s32 	%r56, %r2, 3;
	mul.lo.s32 	%r57, %r1, %r56;
	add.s32 	%r105, %r3, %r57;
	add.s32 	%r104, %r53, %r57;
	mov.f32 	%f172, 0f00000000;
$L__BB4_3:
	ld.param.u32 	%r100, [_Z17atbt_gpu_ijunrollPKfS0_Pfiii_param_3];
	ld.param.u64 	%rd91, [_Z17atbt_gpu_ijunrollPKfS0_Pfiii_param_1];
	ld.param.u64 	%rd89, [_Z17atbt_gpu_ijunrollPKfS0_Pfiii_param_0];
	and.b32  	%r114, %r43, 2147483646;
	cvta.to.global.u64 	%rd20, %rd89;
	mul.wide.s32 	%rd21, %r103, 4;
	add.s64 	%rd22, %rd20, %rd21;
	ld.global.nc.f32 	%f101, [%rd22];
	ld.global.nc.f32 	%f102, [%rd94+-4];
	fma.rn.f32 	%f103, %f101, %f102, %f157;
	cvta.to.global.u64 	%rd23, %rd91;
	mul.wide.u32 	%rd24, %r112, 4;
	add.s64 	%rd25, %rd23, %rd24;
	ld.global.nc.f32 	%f104, [%rd25];
	fma.rn.f32 	%f105, %f101, %f104, %f158;
	mul.wide.u32 	%rd26, %r111, 4;
	add.s64 	%rd27, %rd23, %rd26;
	ld.global.nc.f32 	%f106, [%rd27];
	fma.rn.f32 	%f107, %f101, %f106, %f159;
	mul.wide.u32 	%rd28, %r110, 4;
	add.s64 	%rd29, %rd23, %rd28;
	ld.global.nc.f32 	%f108, [%rd29];
	fma.rn.f32 	%f109, %f101, %f108, %f160;
	mul.wide.u32 	%rd30, %r109, 4;
	add.s64 	%rd31, %rd20, %rd30;
	ld.global.nc.f32 	%f110, [%rd31];
	fma.rn.f32 	%f111, %f110, %f102, %f161;
	fma.rn.f32 	%f112, %f110, %f104, %f162;
	fma.rn.f32 	%f113, %f110, %f106, %f163;
	fma.rn.f32 	%f114, %f110, %f108, %f164;
	mul.wide.u32 	%rd32, %r107, 4;
	add.s64 	%rd33, %rd20, %rd32;
	ld.global.nc.f32 	%f115, [%rd33];
	fma.rn.f32 	%f116, %f115, %f102, %f165;
	fma.rn.f32 	%f117, %f115, %f104, %f166;
	fma.rn.f32 	%f118, %f115, %f106, %f167;
	fma.rn.f32 	%f119, %f115, %f108, %f168;
	mul.wide.u32 	%rd34, %r105, 4;
	add.s64 	%rd35, %rd20, %rd34;
	ld.global.nc.f32 	%f120, [%rd35];
	fma.rn.f32 	%f121, %f120, %f102, %f169;
	fma.rn.f32 	%f122, %f120, %f104, %f170;
	fma.rn.f32 	%f123, %f120, %f106, %f171;
	fma.rn.f32 	%f124, %f120, %f108, %f172;
	mul.wide.s32 	%rd36, %r100, 4;
	add.s64 	%rd37, %rd22, %rd36;
	ld.global.nc.f32 	%f125, [%rd37];
	ld.global.nc.f32 	%f126, [%rd94];
	fma.rn.f32 	%f157, %f125, %f126, %f103;
	ld.global.nc.f32 	%f127, [%rd25+4];
	fma.rn.f32 	%f158, %f125, %f127, %f105;
	ld.global.nc.f32 	%f128, [%rd95];
	fma.rn.f32 	%f159, %f125, %f128, %f107;
	ld.global.nc.f32 	%f129, [%rd96];
	fma.rn.f32 	%f160, %f125, %f129, %f109;
	mul.wide.u32 	%rd38, %r108, 4;
	add.s64 	%rd39, %rd20, %rd38;
	ld.global.nc.f32 	%f130, [%rd39];
	fma.rn.f32 	%f161, %f130, %f126, %f111;
	fma.rn.f32 	%f162, %f130, %f127, %f112;
	fma.rn.f32 	%f163, %f130, %f128, %f113;
	fma.rn.f32 	%f164, %f130, %f129, %f114;
	mul.wide.u32 	%rd40, %r106, 4;
	add.s64 	%rd41, %rd20, %rd40;
	ld.global.nc.f32 	%f131, [%rd41];
	fma.rn.f32 	%f165, %f131, %f126, %f116;
	fma.rn.f32 	%f166, %f131, %f127, %f117;
	fma.rn.f32 	%f167, %f131, %f128, %f118;
	fma.rn.f32 	%f168, %f131, %f129, %f119;
	mul.wide.u32 	%rd42, %r104, 4;
	add.s64 	%rd43, %rd20, %rd42;
	ld.global.nc.f32 	%f132, [%rd43];
	fma.rn.f32 	%f169, %f132, %f126, %f121;
	fma.rn.f32 	%f170, %f132, %f127, %f122;
	fma.rn.f32 	%f171, %f132, %f128, %f123;
	fma.rn.f32 	%f172, %f132, %f129, %f124;
	add.s32 	%r113, %r113, 2;
	add.s64 	%rd96, %rd96, 8;
	add.s64 	%rd95, %rd95, 8;
	add.s32 	%r112, %r112, 2;
	add.s32 	%r111, %r111, 2;
	add.s32 	%r110, %r110, 2;
	add.s64 	%rd94, %rd94, 8;
	shl.b32 	%r58, %r100, 1;
	add.s32 	%r109, %r109, %r58;
	add.s32 	%r108, %r108, %r58;
	add.s32 	%r107, %r107, %r58;
	add.s32 	%r106, %r106, %r58;
	add.s32 	%r105, %r105, %r58;
	add.s32 	%r104, %r104, %r58;
	add.s32 	%r103, %r103, %r58;
	setp.ne.s32 	%p3, %r113, 0;
	@%p3 bra 	$L__BB4_3;
$L__BB4_4:
	and.b32  	%r59, %r43, 1;
	setp.eq.b32 	%p4, %r59, 1;
	not.pred 	%p5, %p4;
	@%p5 bra 	$L__BB4_6;
	ld.param.u32 	%r101, [_Z17atbt_gpu_ijunrollPKfS0_Pfiii_param_3];
	ld.param.u64 	%rd92, [_Z17atbt_gpu_ijunrollPKfS0_Pfiii_param_1];
	ld.param.u64 	%rd90, [_Z17atbt_gpu_ijunrollPKfS0_Pfiii_param_0];
	mov.u32 	%r60, %ctaid.x;
	mul.lo.s32 	%r61, %r60, %r1;
	shl.b32 	%r62, %r61, 2;
	mov.u32 	%r63, %tid.x;
	add.s32 	%r64, %r62, %r63;
	mad.lo.s32 	%r65, %r114, %r101, %r64;
	cvta.to.global.u64 	%rd44, %rd90;
	mul.wide.s32 	%rd45, %r65, 4;
	add.s64 	%rd46, %rd44, %rd45;
	ld.global.nc.f32 	%f133, [%rd46];
	add.s32 	%r66, %r114, %r6;
	cvta.to.global.u64 	%rd47, %rd92;
	mul.wide.u32 	%rd48, %r66, 4;
	add.s64 	%rd49, %rd47, %rd48;
	ld.global.nc.f32 	%f134, [%rd49];
	fma.rn.f32 	%f157, %f133, %f134, %f157;
	add.s32 	%r67, %r66, %r43;
	mul.wide.u32 	%rd50, %r67, 4;
	add.s64 	%rd51, %rd47, %rd50;
	ld.global.nc.f32 	%f135, [%rd51];
	fma.rn.f32 	%f158, %f133, %f135, %f158;
	add.s32 	%r68, %r67, %r43;
	mul.wide.u32 	%rd52, %r68, 4;
	add.s64 	%rd53, %rd47, %rd52;
	ld.global.nc.f32 	%f136, [%rd53];
	fma.rn.f32 	%f159, %f133, %f136, %f159;
	add.s32 	%r69, %r68, %r43;
	mul.wide.u32 	%rd54, %r69, 4;
	add.s64 	%rd55, %rd47, %rd54;
	ld.global.nc.f32 	%f137, [%rd55];
	fma.rn.f32 	%f160, %f133, %f137, %f160;
	add.s32 	%r70, %r65, %r1;
	mul.wide.u32 	%rd56, %r70, 4;
	add.s64 	%rd57, %rd44, %rd56;
	ld.global.nc.f32 	%f138, [%rd57];
	fma.rn.f32 	%f161, %f138, %f134, %f161;
	fma.rn.f32 	%f162, %f138, %f135, %f162;
	fma.rn.f32 	%f163, %f138, %f136, %f163;
	fma.rn.f32 	%f164, %f138, %f137, %f164;
	add.s32 	%r71, %r70, %r1;
	mul.wide.u32 	%rd58, %r71, 4;
	add.s64 	%rd59, %rd44, %rd58;
	ld.global.nc.f32 	%f139, [%rd59];
	fma.rn.f32 	%f165, %f139, %f134, %f165;
	fma.rn.f32 	%f166, %f139, %f135, %f166;
	fma.rn.f32 	%f167, %f139, %f136, %f167;
	fma.rn.f32 	%f168, %f139, %f137, %f168;
	add.s32 	%r72, %r71, %r1;
	mul.wide.u32 	%rd60, %r72, 4;
	add.s64 	%rd61, %rd44, %rd60;
	ld.global.nc.f32 	%f140, [%rd61];
	fma.rn.f32 	%f169, %f140, %f134, %f169;
	fma.rn.f32 	%f170, %f140, %f135, %f170;
	fma.rn.f32 	%f171, %f140, %f136, %f171;
	fma.rn.f32 	%f172, %f140, %f137, %f172;
$L__BB4_6:
	ld.param.u32 	%r102, [_Z17atbt_gpu_ijunrollPKfS0_Pfiii_param_4];
	ld.param.u64 	%rd93, [_Z17atbt_gpu_ijunrollPKfS0_Pfiii_param_2];
	cvta.to.global.u64 	%rd62, %rd93;
	mov.u32 	%r73, %ctaid.x;
	mul.lo.s32 	%r74, %r73, %r1;
	shl.b32 	%r75, %r74, 2;
	mov.u32 	%r76, %tid.x;
	add.s32 	%r77, %r75, %r76;
	mov.u32 	%r78, %ntid.y;
	mov.u32 	%r79, %ctaid.y;
	mov.u32 	%r80, %tid.y;
	mad.lo.s32 	%r81, %r78, %r79, %r80;
	shl.b32 	%r82, %r81, 2;
	mad.lo.s32 	%r83, %r102, %r77, %r82;
	mul.wide.s32 	%rd63, %r83, 4;
	add.s64 	%rd64, %rd62, %rd63;
	st.global.f32 	[%rd64], %f157;
	st.global.f32 	[%rd64+4], %f158;
	st.global.f32 	[%rd64+8], %f159;
	st.global.f32 	[%rd64+12], %f160;
	add.s32 	%r84, %r77, %r1;
	mad.lo.s32 	%r85, %r102, %r84, %r82;
	mul.wide.u32 	%rd65, %r85, 4;
	add.s64 	%rd66, %rd62, %rd65;
	st.global.f32 	[%rd66], %f161;
	add.s32 	%r86, %r85, 1;
	mul.wide.u32 	%rd67, %r86, 4;
	add.s64 	%rd68, %rd62, %rd67;
	st.global.f32 	[%rd68], %f162;
	add.s32 	%r87, %r85, 2;
	mul.wide.u32 	%rd69, %r87, 4;
	add.s64 	%rd70, %rd62, %rd69;
	st.global.f32 	[%rd70], %f163;
	add.s32 	%r88, %r85, 3;
	mul.wide.u32 	%rd71, %r88, 4;
	add.s64 	%rd72, %rd62, %rd71;
	st.global.f32 	[%rd72], %f164;
	add.s32 	%r89, %r84, %r1;
	mad.lo.s32 	%r90, %r102, %r89, %r82;
	mul.wide.u32 	%rd73, %r90, 4;
	add.s64 	%rd74, %rd62, %rd73;
	st.global.f32 	[%rd74], %f165;
	add.s32 	%r91, %r90, 1;
	mul.wide.u32 	%rd75, %r91, 4;
	add.s64 	%rd76, %rd62, %rd75;
	st.global.f32 	[%rd76], %f166;
	add.s32 	%r92, %r90, 2;
	mul.wide.u32 	%rd77, %r92, 4;
	add.s64 	%rd78, %rd62, %rd77;
	st.global.f32 	[%rd78], %f167;
	add.s32 	%r93, %r90, 3;
	mul.wide.u32 	%rd79, %r93, 4;
	add.s64 	%rd80, %rd62, %rd79;
	st.global.f32 	[%rd80], %f168;
	add.s32 	%r94, %r89, %r1;
	mad.lo.s32 	%r95, %r102, %r94, %r82;
	mul.wide.u32 	%rd81, %r95, 4;
	add.s64 	%rd82, %rd62, %rd81;
	st.global.f32 	[%rd82], %f169;
	add.s32 	%r96, %r95, 1;
	mul.wide.u32 	%rd83, %r96, 4;
	add.s64 	%rd84, %rd62, %rd83;
	st.global.f32 	[%rd84], %f170;
	add.s32 	%r97, %r95, 2;
	mul.wide.u32 	%rd85, %r97, 4;
	add.s64 	%rd86, %rd62, %rd85;
	st.global.f32 	[%rd86], %f171;
	add.s32 	%r98, %r95, 3;
	mul.wide.u32 	%rd87, %r98, 4;
	add.s64 	%rd88, %rd62, %rd87;
	st.global.f32 	[%rd88], %f172;
	ret;

}
	// .globl	_Z17atbt_gpu_junroll8PKfS0_Pfiii
.visible .entry _Z17atbt_gpu_junroll8PKfS0_Pfiii(
	.param .u64 .ptr .align 1 _Z17atbt_gpu_junroll8PKfS0_Pfiii_param_0,
	.param .u64 .ptr .align 1 _Z17atbt_gpu_junroll8PKfS0_Pfiii_param_1,
	.param .u64 .ptr .align 1 _Z17atbt_gpu_junroll8PKfS0_Pfiii_param_2,
	.param .u32 _Z17atbt_gpu_junroll8PKfS0_Pfiii_param_3,
	.param .u32 _Z17atbt_gpu_junroll8PKfS0_Pfiii_param_4,
	.param .u32 _Z17atbt_gpu_junroll8PKfS0_Pfiii_param_5
)
{
	.reg .pred 	%p<6>;
	.reg .b32 	%r<73>;
	.reg .b32 	%f<120>;
	.reg .b64 	%rd<68>;

	ld.param.u64 	%rd10, [_Z17atbt_gpu_junroll8PKfS0_Pfiii_param_1];
	ld.param.u32 	%r32, [_Z17atbt_gpu_junroll8PKfS0_Pfiii_param_3];
	ld.param.u32 	%r34, [_Z17atbt_gpu_junroll8PKfS0_Pfiii_param_5];
	cvta.to.global.u64 	%rd1, %rd10;
	mov.u32 	%r35, %ntid.x;
	mov.u32 	%r36, %ctaid.x;
	mov.u32 	%r37, %tid.x;
	mad.lo.s32 	%r1, %r35, %r36, %r37;
	mov.u32 	%r38, %ntid.y;
	mov.u32 	%r39, %ctaid.y;
	mov.u32 	%r40, %tid.y;
	mad.lo.s32 	%r41, %r38, %r39, %r40;
	shl.b32 	%r2, %r41, 3;
	setp.lt.s32 	%p1, %r34, 1;
	mov.f32 	%f96, 0f00000000;
	mov.f32 	%f97, %f96;
	mov.f32 	%f98, %f96;
	mov.f32 	%f99, %f96;
	mov.f32 	%f100, %f96;
	mov.f32 	%f101, %f96;
	mov.f32 	%f102, %f96;
	mov.f32 	%f103, %f96;
	@%p1 bra 	$L__BB5_6;
	mul.lo.s32 	%r3, %r34, %r2;
	shl.b32 	%r43, %r34, 1;
	add.s32 	%r44, %r3, %r43;
	add.s32 	%r68, %r44, %r34;
	add.s32 	%r67, %r68, %r34;
	add.s32 	%r66, %r67, %r34;
	add.s32 	%r65, %r66, %r34;
	setp.eq.s32 	%p2, %r34, 1;
	mov.f32 	%f103, 0f00000000;
	mov.b32 	%r72, 0;
	mov.f32 	%f102, %f103;
	mov.f32 	%f101, %f103;
	mov.f32 	%f100, %f103;
	mov.f32 	%f99, %f103;
	mov.f32 	%f98, %f103;
	mov.f32 	%f97, %f103;
	mov.f32 	%f96, %f103;
	@%p2 bra 	$L__BB5_4;
	and.b32  	%r45, %r34, 2147483646;
	neg.s32 	%r71, %r45;
	add.s32 	%r46, %r2, 7;
	mul.lo.s32 	%r64, %r34, %r46;
	mul.wide.u32 	%rd11, %r65, 4;
	add.s64 	%rd2, %rd11, 4;
	mul.wide.u32 	%rd12, %r66, 4;
	add.s64 	%rd3, %rd12, 4;
	mul.wide.u32 	%rd13, %r67, 4;
	add.s64 	%rd4, %rd13, 4;
	mul.wide.u32 	%rd14, %r68, 4;
	add.s64 	%rd5, %rd14, 4;
	mad.lo.s32 	%r70, %r34, %r2, %r34;
	add.s32 	%r47, %r2, 2;
	mul.lo.s32 	%r69, %r34, %r47;
	mov.f32 	%f103, 0f00000000;
	mul.wide.u32 	%rd18, %r3, 4;
	mul.wide.s32 	%rd34, %r32, 4;
	mov.u32 	%r63, %r1;
	mov.u64 	%rd67, %rd1;
$L__BB5_3:
	ld.param.u64 	%rd64, [_Z17atbt_gpu_junroll8PKfS0_Pfiii_param_0];
	and.b32  	%r72, %r34, 2147483646;
	cvta.to.global.u64 	%rd15, %rd64;
	mul.wide.s32 	%rd16, %r63, 4;
	add.s64 	%rd17, %rd15, %rd16;
	ld.global.nc.f32 	%f53, [%rd17];
	add.s64 	%rd19, %rd67, %rd18;
	ld.global.nc.f32 	%f54, [%rd19];
	fma.rn.f32 	%f55, %f53, %f54, %f96;
	mul.wide.u32 	%rd20, %r70, 4;
	add.s64 	%rd21, %rd1, %rd20;
	ld.global.nc.f32 	%f56, [%rd21];
	fma.rn.f32 	%f57, %f53, %f56, %f97;
	mul.wide.u32 	%rd22, %r69, 4;
	add.s64 	%rd23, %rd1, %rd22;
	ld.global.nc.f32 	%f58, [%rd23];
	fma.rn.f32 	%f59, %f53, %f58, %f98;
	mul.wide.u32 	%rd24, %r68, 4;
	add.s64 	%rd25, %rd1, %rd24;
	ld.global.nc.f32 	%f60, [%rd25];
	fma.rn.f32 	%f61, %f53, %f60, %f99;
	mul.wide.u32 	%rd26, %r67, 4;
	add.s64 	%rd27, %rd1, %rd26;
	ld.global.nc.f32 	%f62, [%rd27];
	fma.rn.f32 	%f63, %f53, %f62, %f100;
	mul.wide.u32 	%rd28, %r66, 4;
	add.s64 	%rd29, %rd1, %rd28;
	ld.global.nc.f32 	%f64, [%rd29];
	fma.rn.f32 	%f65, %f53, %f64, %f101;
	mul.wide.u32 	%rd30, %r65, 4;
	add.s64 	%rd31, %rd1, %rd30;
	ld.global.nc.f32 	%f66, [%rd31];
	fma.rn.f32 	%f67, %f53, %f66, %f102;
	mul.wide.u32 	%rd32, %r64, 4;
	add.s64 	%rd33, %rd1, %rd32;
	ld.global.nc.f32 	%f68, [%rd33];
	fma.rn.f32 	%f69, %f53, %f68, %f103;
	add.s64 	%rd35, %rd17, %rd34;
	ld.global.nc.f32 	%f70, [%rd35];
	ld.global.nc.f32 	%f71, [%rd19+4];
	fma.rn.f32 	%f96, %f70, %f71, %f55;
	ld.global.nc.f32 	%f72, [%rd21+4];
	fma.rn.f32 	%f97, %f70, %f72, %f57;
	ld.global.nc.f32 	%f73, [%rd23+4];
	fma.rn.f32 	%f98, %f70, %f73, %f59;
	add.s64 	%rd36, %rd67, %rd5;
	ld.global.nc.f32 	%f74, [%rd36];
	fma.rn.f32 	%f99, %f70, %f74, %f61;
	add.s64 	%rd37, %rd67, %rd4;
	ld.global.nc.f32 	%f75, [%rd37];
	fma.rn.f32 	%f100, %f70, %f75, %f63;
	add.s64 	%rd38, %rd67, %rd3;
	ld.global.nc.f32 	%f76, [%rd38];
	fma.rn.f32 	%f101, %f70, %f76, %f65;
	add.s64 	%rd39, %rd67, %rd2;
	ld.global.nc.f32 	%f77, [%rd39];
	fma.rn.f32 	%f102, %f70, %f77, %f67;
	add.s32 	%r48, %r2, 7;
	mul.lo.s32 	%r49, %r34, %r48;
	mul.wide.u32 	%rd40, %r49, 4;
	add.s64 	%rd41, %rd40, %rd67;
	ld.global.nc.f32 	%f78, [%rd41+4];
	fma.rn.f32 	%f103, %f70, %f78, %f69;
	add.s32 	%r71, %r71, 2;
	add.s64 	%rd67, %rd67, 8;
	add.s32 	%r70, %r70, 2;
	add.s32 	%r69, %r69, 2;
	add.s32 	%r68, %r68, 2;
	add.s32 	%r67, %r67, 2;
	add.s32 	%r66, %r66, 2;
	add.s32 	%r65, %r65, 2;
	add.s32 	%r64, %r64, 2;
	shl.b32 	%r50, %r32, 1;
	add.s32 	%r63, %r63, %r50;
	setp.ne.s32 	%p3, %r71, 0;
	@%p3 bra 	$L__BB5_3;
$L__BB5_4:
	and.b32  	%r51, %r34, 1;
	setp.eq.b32 	%p4, %r51, 1;
	not.pred 	%p5, %p4;
	@%p5 bra 	$L__BB5_6;
	ld.param.u64 	%rd65, [_Z17atbt_gpu_junroll8PKfS0_Pfiii_param_0];
	mad.lo.s32 	%r52, %r72, %r32, %r1;
	cvta.to.global.u64 	%rd42, %rd65;
	mul.wide.s32 	%rd43, %r52, 4;
	add.s64 	%rd44, %rd42, %rd43;
	ld.global.nc.f32 	%f79, [%rd44];
	add.s32 	%r53, %r72, %r3;
	mul.wide.u32 	%rd45, %r53, 4;
	add.s64 	%rd46, %rd1, %rd45;
	ld.global.nc.f32 	%f80, [%rd46];
	fma.rn.f32 	%f96, %f79, %f80, %f96;
	add.s32 	%r54, %r53, %r34;
	mul.wide.u32 	%rd47, %r54, 4;
	add.s64 	%rd48, %rd1, %rd47;
	ld.global.nc.f32 	%f81, [%rd48];
	fma.rn.f32 	%f97, %f79, %f81, %f97;
	add.s32 	%r55, %r54, %r34;
	mul.wide.u32 	%rd49, %r55, 4;
	add.s64 	%rd50, %rd1, %rd49;
	ld.global.nc.f32 	%f82, [%rd50];
	fma.rn.f32 	%f98, %f79, %f82, %f98;
	add.s32 	%r56, %r55, %r34;
	mul.wide.u32 	%rd51, %r56, 4;
	add.s64 	%rd52, %rd1, %rd51;
	ld.global.nc.f32 	%f83, [%rd52];
	fma.rn.f32 	%f99, %f79, %f83, %f99;
	add.s32 	%r57, %r56, %r34;
	mul.wide.u32 	%rd53, %r57, 4;
	add.s64 	%rd54, %rd1, %rd53;
	ld.global.nc.f32 	%f84, [%rd54];
	fma.rn.f32 	%f100, %f79, %f84, %f100;
	add.s32 	%r58, %r57, %r34;
	mul.wide.u32 	%rd55, %r58, 4;
	add.s64 	%rd56, %rd1, %rd55;
	ld.global.nc.f32 	%f85, [%rd56];
	fma.rn.f32 	%f101, %f79, %f85, %f101;
	add.s32 	%r59, %r58, %r34;
	mul.wide.u32 	%rd57, %r59, 4;
	add.s64 	%rd58, %rd1, %rd57;
	ld.global.nc.f32 	%f86, [%rd58];
	fma.rn.f32 	%f102, %f79, %f86, %f102;
	add.s32 	%r60, %r59, %r34;
	mul.wide.u32 	%rd59, %r60, 4;
	add.s64 	%rd60, %rd1, %rd59;
	ld.global.nc.f32 	%f87, [%rd60];
	fma.rn.f32 	%f103, %f79, %f87, %f103;
$L__BB5_6:
	ld.param.u32 	%r62, [_Z17atbt_gpu_junroll8PKfS0_Pfiii_param_4];
	ld.param.u64 	%rd66, [_Z17atbt_gpu_junroll8PKfS0_Pfiii_param_2];
	cvta.to.global.u64 	%rd61, %rd66;
	mad.lo.s32 	%r61, %r62, %r1, %r2;
	mul.wide.s32 	%rd62, %r61, 4;
	add.s64 	%rd63, %rd61, %rd62;
	st.global.f32 	[%rd63], %f96;
	st.global.f32 	[%rd63+4], %f97;
	st.global.f32 	[%rd63+8], %f98;
	st.global.f32 	[%rd63+12], %f99;
	st.global.f32 	[%rd63+16], %f100;
	st.global.f32 	[%rd63+20], %f101;
	st.global.f32 	[%rd63+24], %f102;
	st.global.f32 	[%rd63+28], %f103;
	ret;

}


// ===== COMPILED SASS (sm_100) =====

	.target	sm_100

	.elftype	@"ET_EXEC"


//--------------------- .note.nv.tkinfo           --------------------------
	.section	.note.nv.tkinfo,"",@"SHT_NOTE"
	.sectionflags	@"SHF_NOTE_NV_TKINFO"
	.tkinfo
        /*0018*/ 	.word	0x00000002
        /*0030*/ 	.string	""
        /*0030*/ 	.string	"ptxas"
        /*0030*/ 	.string	"Cuda compilation tools, release 13.0, V13.0.88"
        /*0030*/ 	.string	"Build cuda_13.0.r13.0/compiler.36424714_0"
        /*0030*/ 	.string	"-arch sm_100 -m 64 "



//--------------------- .note.nv.cuinfo           --------------------------
	.section	.note.nv.cuinfo,"",@"SHT_NOTE"
	.sectionflags	@"SHF_NOTE_NV_CUINFO"
        /*0018*/ 	.short	0x0002
        /*001a*/ 	.short	0x0064
        /*001c*/ 	.short	0x0082
	.zero		2


//--------------------- .nv.info                  --------------------------
	.section	.nv.info,"",@"SHT_CUDA_INFO"
	.align	4


	//----- nvinfo : EIATTR_REGCOUNT
	.align		4
        /*0000*/ 	.byte	0x04, 0x2f
        /*0002*/ 	.short	(.L_1 - .L_0)
	.align		4
.L_0:
        /*0004*/ 	.word	index@(_Z8atbt_gpuPKfS0_Pfiii)
        /*0008*/ 	.word	0x00000020


	//----- nvinfo : EIATTR_FRAME_SIZE
	.align		4
.L_1:
        /*000c*/ 	.byte	0x04, 0x11
        /*000e*/ 	.short	(.L_3 - .L_2)
	.align		4
.L_2:
        /*0010*/ 	.word	index@(_Z8atbt_gpuPKfS0_Pfiii)
        /*0014*/ 	.word	0x00000000


	//----- nvinfo : EIATTR_REGCOUNT
	.align		4
.L_3:
        /*0018*/ 	.byte	0x04, 0x2f
        /*001a*/ 	.short	(.L_5 - .L_4)
	.align		4
.L_4:
        /*001c*/ 	.word	index@(_Z16atbt_gpu_kunrollPKfS0_Pfiii)
        /*0020*/ 	.word	0x00000020


	//----- nvinfo : EIATTR_FRAME_SIZE
	.align		4
.L_5:
        /*0024*/ 	.byte	0x04, 0x11
        /*0026*/ 	.short	(.L_7 - .L_6)
	.align		4
.L_6:
        /*0028*/ 	.word	index@(_Z16atbt_gpu_kunrollPKfS0_Pfiii)
        /*002c*/ 	.word	0x00000000


	//----- nvinfo : EIATTR_REGCOUNT
	.align		4
.L_7:
        /*0030*/ 	.byte	0x04, 0x2f
        /*0032*/ 	.short	(.L_9 - .L_8)
	.align		4
.L_8:
        /*0034*/ 	.word	index@(_Z16atbt_gpu_junrollPKfS0_Pfiii)
        /*0038*/ 	.word	0x00000028


	//----- nvinfo : EIATTR_FRAME_SIZE
	.align		4
.L_9:
        /*003c*/ 	.byte	0x04, 0x11
        /*003e*/ 	.short	(.L_11 - .L_10)
	.align		4
.L_10:
        /*0040*/ 	.word	index@(_Z16atbt_gpu_junrollPKfS0_Pfiii)
        /*0044*/ 	.word	0x00000000


	//----- nvinfo : EIATTR_REGCOUNT
	.align		4
.L_11:
        /*0048*/ 	.byte	0x04, 0x2f
        /*004a*/ 	.short	(.L_13 - .L_12)
	.align		4
.L_12:
        /*004c*/ 	.word	index@(_Z16atbt_gpu_iunrollPKfS0_Pfiii)
        /*0050*/ 	.word	0x00000028


	//----- nvinfo : EIATTR_FRAME_SIZE
	.align		4
.L_13:
        /*0054*/ 	.byte	0x04, 0x11
        /*0056*/ 	.short	(.L_15 - .L_14)
	.align		4
.L_14:
        /*0058*/ 	.word	index@(_Z16atbt_gpu_iunrollPKfS0_Pfiii)
        /*005c*/ 	.word	0x00000000


	//----- nvinfo : EIATTR_REGCOUNT
	.align		4
.L_15:
        /*0060*/ 	.byte	0x04, 0x2f
        /*0062*/ 	.short	(.L_17 - .L_16)
	.align		4
.L_16:
        /*0064*/ 	.word	index@(_Z17atbt_gpu_ijunrollPKfS0_Pfiii)
        /*0068*/ 	.word	0x00000040


	//----- nvinfo : EIATTR_FRAME_SIZE
	.align		4
.L_17:
        /*006c*/ 	.byte	0x04, 0x11
        /*006e*/ 	.short	(.L_19 - .L_18)
	.align		4
.L_18:
        /*0070*/ 	.word	index@(_Z17atbt_gpu_ijunrollPKfS0_Pfiii)
        /*0074*/ 	.word	0x00000000


	//----- nvinfo : EIATTR_REGCOUNT
	.align		4
.L_19:
        /*0078*/ 	.byte	0x04, 0x2f
        /*007a*/ 	.short	(.L_21 - .L_20)
	.align		4
.L_20:
        /*007c*/ 	.word	index@(_Z17atbt_gpu_junroll8PKfS0_Pfiii)
        /*0080*/ 	.word	0x00000030


	//----- nvinfo : EIATTR_FRAME_SIZE
	.align		4
.L_21:
        /*0084*/ 	.byte	0x04, 0x11
        /*0086*/ 	.short	(.L_23 - .L_22)
	.align		4
.L_22:
        /*0088*/ 	.word	index@(_Z17atbt_gpu_junroll8PKfS0_Pfiii)
        /*008c*/ 	.word	0x00000000


	//----- nvinfo : EIATTR_MIN_STACK_SIZE
	.align		4
.L_23:
        /*0090*/ 	.byte	0x04, 0x12
        /*0092*/ 	.short	(.L_25 - .L_24)
	.align		4
.L_24:
        /*0094*/ 	.word	index@(_Z17atbt_gpu_junroll8PKfS0_Pfiii)
        /*0098*/ 	.word	0x00000000


	//----- nvinfo : EIATTR_MIN_STACK_SIZE
	.align		4
.L_25:
        /*009c*/ 	.byte	0x04, 0x12
        /*009e*/ 	.short	(.L_27 - .L_26)
	.align		4
.L_26:
        /*00a0*/ 	.word	index@(_Z17atbt_gpu_ijunrollPKfS0_Pfiii)
        /*00a4*/ 	.word	0x00000000


	//----- nvinfo : EIATTR_MIN_STACK_SIZE
	.align		4
.L_27:
        /*00a8*/ 	.byte	0x04, 0x12
        /*00aa*/ 	.short	(.L_29 - .L_28)
	.align		4
.L_28:
        /*00ac*/ 	.word	index@(_Z16atbt_gpu_iunrollPKfS0_Pfiii)
        /*00b0*/ 	.word	0x00000000


	//----- nvinfo : EIATTR_MIN_STACK_SIZE
	.align		4
.L_29:
        /*00b4*/ 	.byte	0x04, 0x12
        /*00b6*/ 	.short	(.L_31 - .L_30)
	.align		4
.L_30:
        /*00b8*/ 	.word	index@(_Z16atbt_gpu_junrollPKfS0_Pfiii)
        /*00bc*/ 	.word	0x00000000


	//----- nvinfo : EIATTR_MIN_STACK_SIZE
	.align		4
.L_31:
        /*00c0*/ 	.byte	0x04, 0x12
        /*00c2*/ 	.short	(.L_33 - .L_32)
	.align		4
.L_32:
        /*00c4*/ 	.word	index@(_Z16atbt_gpu_kunrollPKfS0_Pfiii)
        /*00c8*/ 	.word	0x00000000


	//----- nvinfo : EIATTR_MIN_STACK_SIZE
	.align		4
.L_33:
        /*00cc*/ 	.byte	0x04, 0x12
        /*00ce*/ 	.short	(.L_35 - .L_34)
	.align		4
.L_34:
        /*00d0*/ 	.word	index@(_Z8atbt_gpuPKfS0_Pfiii)
        /*00d4*/ 	.word	0x00000000
.L_35:


//--------------------- .nv.compat                --------------------------
	.section	.nv.compat,"",@"SHT_CUDA_COMPAT_INFO"
	.align	4
        /*0000*/ 	.byte	0x02, 0x09, 0x00, 0x00, 0x02, 0x02, 0x01, 0x00, 0x02, 0x05, 0x05, 0x00, 0x03, 0x07, 0x01, 0x01
        /*0010*/ 	.byte	0x02, 0x03, 0x00, 0x00, 0x02, 0x06, 0x01, 0x00, 0x04, 0x0b, 0x08, 0x00, 0x09, 0x00, 0x00, 0x00
        /*0020*/ 	.byte	0x00, 0x00, 0x00, 0x00


//--------------------- .nv.info._Z17atbt_gpu_junroll8PKfS0_Pfiii --------------------------
	.section	.nv.info._Z17atbt_gpu_junroll8PKfS0_Pfiii,"",@"SHT_CUDA_INFO"
	.sectionflags	@""
	.align	4


	//----- nvinfo : EIATTR_CUDA_API_VERSION
	.align		4
        /*0000*/ 	.byte	0x04, 0x37
        /*0002*/ 	.short	(.L_37 - .L_36)
.L_36:
        /*0004*/ 	.word	0x00000082


	//----- nvinfo : EIATTR_KPARAM_INFO
	.align		4
.L_37:
        /*0008*/ 	.byte	0x04, 0x17
        /*000a*/ 	.short	(.L_39 - .L_38)
.L_38:
        /*000c*/ 	.word	0x00000000
        /*0010*/ 	.short	0x0005
        /*0012*/ 	.short	0x0020
        /*0014*/ 	.byte	0x00, 0xf0, 0x11, 0x00


	//----- nvinfo : EIATTR_KPARAM_INFO
	.align		4
.L_39:
        /*0018*/ 	.byte	0x04, 0x17
        /*001a*/ 	.short	(.L_41 - .L_40)
.L_40:
        /*001c*/ 	.word	0x00000000
        /*0020*/ 	.short	0x0004
        /*0022*/ 	.short	0x001c
        /*0024*/ 	.byte	0x00, 0xf0, 0x11, 0x00


	//----- nvinfo : EIATTR_KPARAM_INFO
	.align		4
.L_41:
        /*0028*/ 	.byte	0x04, 0x17
        /*002a*/ 	.short	(.L_43 - .L_42)
.L_42:
        /*002c*/ 	.word	0x00000000
        /*0030*/ 	.short	0x0003
        /*0032*/ 	.short	0x0018
        /*0034*/ 	.byte	0x00, 0xf0, 0x11, 0x00


	//----- nvinfo : EIATTR_KPARAM_INFO
	.align		4
.L_43:
        /*0038*/ 	.byte	0x04, 0x17
        /*003a*/ 	.short	(.L_45 - .L_44)
.L_44:
        /*003c*/ 	.word	0x00000000
        /*0040*/ 	.short	0x0002
        /*0042*/ 	.short	0x0010
        /*0044*/ 	.byte	0x00, 0xf5, 0x21, 0x00


	//----- nvinfo : EIATTR_KPARAM_INFO
	.align		4
.L_45:
        /*0048*/ 	.byte	0x04, 0x17
        /*004a*/ 	.short	(.L_47 - .L_46)
.L_46:
        /*004c*/ 	.word	0x00000000
        /*0050*/ 	.short	0x0001
        /*0052*/ 	.short	0x0008
        /*0054*/ 	.byte	0x00, 0xf5, 0x21, 0x00


	//----- nvinfo : EIATTR_KPARAM_INFO
	.align		4
.L_47:
        /*0058*/ 	.byte	0x04, 0x17
        /*005a*/ 	.short	(.L_49 - .L_48)
.L_48:
        /*005c*/ 	.word	0x00000000
        /*0060*/ 	.short	0x0000
        /*0062*/ 	.short	0x0000
        /*0064*/ 	.byte	0x00, 0xf5, 0x21, 0x00


	//----- nvinfo : EIATTR_SPARSE_MMA_MASK
	.align		4
.L_49:
        /*0068*/ 	.byte	0x03, 0x50
        /*006a*/ 	.short	0x0000


	//----- nvinfo : EIATTR_MAXREG_COUNT
	.align		4
        /*006c*/ 	.byte	0x03, 0x1b
        /*006e*/ 	.short	0x00ff


	//----- nvinfo : EIATTR_MERCURY_ISA_VERSION
	.align		4
        /*0070*/ 	.byte	0x03, 0x5f
        /*0072*/ 	.short	0x0101


	//----- nvinfo : EIATTR_VRC_CTA_INIT_COUNT
	.align		4
        /*0074*/ 	.byte	0x02, 0x4a
	.zero		1
	.zero		1


	//----- nvinfo : EIATTR_EXIT_INSTR_OFFSETS
	.align		4
        /*0078*/ 	.byte	0x04, 0x1c
        /*007a*/ 	.short	(.L_51 - .L_50)


	//   ....[0]....
.L_50:
        /*007c*/ 	.word	0x00000b80


	//----- nvinfo : EIATTR_CBANK_PARAM_SIZE
	.align		4
.L_51:
        /*0080*/ 	.byte	0x03, 0x19
        /*0082*/ 	.short	0x0024


	//----- nvinfo : EIATTR_PARAM_CBANK
	.align		4
        /*0084*/ 	.byte	0x04, 0x0a
        /*0086*/ 	.short	(.L_53 - .L_52)
	.align		4
.L_52:
        /*0088*/ 	.word	index@(.nv.constant0._Z17atbt_gpu_junroll8PKfS0_Pfiii)
        /*008c*/ 	.short	0x0380
        /*008e*/ 	.short	0x0024


	//----- nvinfo : EIATTR_SW_WAR
	.align		4
.L_53:
        /*0090*/ 	.byte	0x04, 0x36
        /*0092*/ 	.short	(.L_55 - .L_54)
.L_54:
        /*0094*/ 	.word	0x00000008
.L_55:


//--------------------- .nv.info._Z17atbt_gpu_ijunrollPKfS0_Pfiii --------------------------
	.section	.nv.info._Z17atbt_gpu_ijunrollPKfS0_Pfiii,"",@"SHT_CUDA_INFO"
	.sectionflags	@""
	.align	4


	//----- nvinfo : EIATTR_CUDA_API_VERSION
	.align		4
        /*0000*/ 	.byte	0x04, 0x37
        /*0002*/ 	.short	(.L_57 - .L_56)
.L_56:
        /*0004*/ 	.word	0x00000082


	//----- nvinfo : EIATTR_KPARAM_INFO
	.align		4
.L_57:
        /*0008*/ 	.byte	0x04, 0x17
        /*000a*/ 	.short	(.L_59 - .L_58)
.L_58:
        /*000c*/ 	.word	0x00000000
        /*0010*/ 	.short	0x0005
        /*0012*/ 	.short	0x0020
        /*0014*/ 	.byte	0x00, 0xf0, 0x11, 0x00


	//----- nvinfo : EIATTR_KPARAM_INFO
	.align		4
.L_59:
        /*0018*/ 	.byte	0x04, 0x17
        /*001a*/ 	.short	(.L_61 - .L_60)
.L_60:
        /*001c*/ 	.word	0x00000000
        /*0020*/ 	.short	0x0004
        /*0022*/ 	.short	0x001c
        /*0024*/ 	.byte	0x00, 0xf0, 0x11, 0x00


	//----- nvinfo : EIATTR_KPARAM_INFO
	.align		4
.L_61:
        /*0028*/ 	.byte	0x04, 0x17
        /*002a*/ 	.short	(.L_63 - .L_62)
.L_62:
        /*002c*/ 	.word	0x00000000
        /*0030*/ 	.short	0x0003
        /*0032*/ 	.short	0x0018
        /*0034*/ 	.byte	0x00, 0xf0, 0x11, 0x00


	//----- nvinfo : EIATTR_KPARAM_INFO
	.align		4
.L_63:
        /*0038*/ 	.byte	0x04, 0x17
        /*003a*/ 	.short	(.L_65 - .L_64)
.L_64:
        /*003c*/ 	.word	0x00000000
        /*0040*/ 	.short	0x0002
        /*0042*/ 	.short	0x0010
        /*0044*/ 	.byte	0x00, 0xf5, 0x21, 0x00


	//----- nvinfo : EIATTR_KPARAM_INFO
	.align		4
.L_65:
        /*0048*/ 	.byte	0x04, 0x17
        /*004a*/ 	.short	(.L_67 - .L_66)
.L_66:
        /*004c*/ 	.word	0x00000000
        /*0050*/ 	.short	0x0001
        /*0052*/ 	.short	0x0008
        /*0054*/ 	.byte	0x00, 0xf5, 0x21, 0x00


	//----- nvinfo : EIATTR_KPARAM_INFO
	.align		4
.L_67:
        /*0058*/ 	.byte	0x04, 0x17
        /*005a*/ 	.short	(.L_69 - .L_68)
.L_68:
        /*005c*/ 	.word	0x00000000
        /*0060*/ 	.short	0x0000
        /*0062*/ 	.short	0x0000
        /*0064*/ 	.byte	0x00, 0xf5, 0x21, 0x00


	//----- nvinfo : EIATTR_SPARSE_MMA_MASK
	.align		4
.L_69:
        /*0068*/ 	.byte	0x03, 0x50
        /*006a*/ 	.short	0x0000


	//----- nvinfo : EIATTR_MAXREG_COUNT
	.align		4
        /*006c*/ 	.byte	0x03, 0x1b
        /*006e*/ 	.short	0x00ff


	//----- nvinfo : EIATTR_MERCURY_ISA_VERSION
	.align		4
        /*0070*/ 	.byte	0x03, 0x5f
        /*0072*/ 	.short	0x0101


	//----- nvinfo : EIATTR_VRC_CTA_INIT_COUNT
	.align		4
        /*0074*/ 	.byte	0x02, 0x4a
	.zero		1
	.zero		1


	//----- nvinfo : EIATTR_EXIT_INSTR_OFFSETS
	.align		4
        /*0078*/ 	.byte	0x04, 0x1c
        /*007a*/ 	.short	(.L_71 - .L_70)


	//   ....[0]....
.L_70:
        /*007c*/ 	.word	0x00000fe0


	//----- nvinfo : EIATTR_CBANK_PARAM_SIZE
	.align		4
.L_71:
        /*0080*/ 	.byte	0x03, 0x19
        /*0082*/ 	.short	0x0024


	//----- nvinfo : EIATTR_PARAM_CBANK
	.align		4
        /*0084*/ 	.byte	0x04, 0x0a
        /*0086*/ 	.short	(.L_73 - .L_72)
	.align		4
.L_72:
        /*0088*/ 	.word	index@(.nv.constant0._Z17atbt_gpu_ijunrollPKfS0_Pfiii)
        /*008c*/ 	.short	0x0380
        /*008e*/ 	.short	0x0024


	//----- nvinfo : EIATTR_SW_WAR
	.align		4
.L_73:
        /*0090*/ 	.byte	0x04, 0x36
        /*0092*/ 	.short	(.L_75 - .L_74)
.L_74:
        /*0094*/ 	.word	0x00000008
.L_75:


//--------------------- .nv.info._Z16atbt_gpu_iunrollPKfS0_Pfiii --------------------------
	.section	.nv.info._Z16atbt_gpu_iunrollPKfS0_Pfiii,"",@"SHT_CUDA_INFO"
	.sectionflags	@""
	.align	4


	//----- nvinfo : EIATTR_CUDA_API_VERSION
	.align		4
        /*0000*/ 	.byte	0x04, 0x37
        /*0002*/ 	.short	(.L_77 - .L_76)
.L_76:
        /*0004*/ 	.word	0x00000082


	//----- nvinfo : EIATTR_KPARAM_INFO
	.align		4
.L_77:
        /*0008*/ 	.byte	0x04, 0x17
        /*000a*/ 	.short	(.L_79 - .L_78)
.L_78:
        /*000c*/ 	.word	0x00000000
        /*0010*/ 	.short	0x0005
        /*0012*/ 	.short	0x0020
        /*0014*/ 	.byte	0x00, 0xf0, 0x11, 0x00


	//----- nvinfo : EIATTR_KPARAM_INFO
	.align		4
.L_79:
        /*0018*/ 	.byte	0x04, 0x17
        /*001a*/ 	.short	(.L_81 - .L_80)
.L_80:
        /*001c*/ 	.word	0x00000000
        /*0020*/ 	.short	0x0004
        /*0022*/ 	.short	0x001c
        /*0024*/ 	.byte	0x00, 0xf0, 0x11, 0x00


	//----- nvinfo : EIATTR_KPARAM_INFO
	.align		4
.L_81:
        /*0028*/ 	.byte	0x04, 0x17
        /*002a*/ 	.short	(.L_83 - .L_82)
.L_82:
        /*002c*/ 	.word	0x00000000
        /*0030*/ 	.short	0x0003
        /*0032*/ 	.short	0x0018
        /*0034*/ 	.byte	0x00, 0xf0, 0x11, 0x00


	//----- nvinfo : EIATTR_KPARAM_INFO
	.align		4
.L_83:
        /*0038*/ 	.byte	0x04, 0x17
        /*003a*/ 	.short	(.L_85 - .L_84)
.L_84:
        /*003c*/ 	.word	0x00000000
        /*0040*/ 	.short	0x0002
        /*0042*/ 	.short	0x0010
        /*0044*/ 	.byte	0x00, 0xf5, 0x21, 0x00


	//----- nvinfo : EIATTR_KPARAM_INFO
	.align		4
.L_85:
        /*0048*/ 	.byte	0x04, 0x17
        /*004a*/ 	.short	(.L_87 - .L_86)
.L_86:
        /*004c*/ 	.word	0x00000000
        /*0050*/ 	.short	0x0001
        /*0052*/ 	.short	0x0008
        /*0054*/ 	.byte	0x00, 0xf5, 0x21, 0x00


	//----- nvinfo : EIATTR_KPARAM_INFO
	.align		4
.L_87:
        /*0058*/ 	.byte	0x04, 0x17
        /*005a*/ 	.short	(.L_89 - .L_88)
.L_88:
        /*005c*/ 	.word	0x00000000
        /*0060*/ 	.short	0x0000
        /*0062*/ 	.short	0x0000
        /*0064*/ 	.byte	0x00, 0xf5, 0x21, 0x00


	//----- nvinfo : EIATTR_SPARSE_MMA_MASK
	.align		4
.L_89:
        /*0068*/ 	.byte	0x03, 0x50
        /*006a*/ 	.short	0x0000


	//----- nvinfo : EIATTR_MAXREG_COUNT
	.align		4
        /*006c*/ 	.byte	0x03, 0x1b
        /*006e*/ 	.short	0x00ff


	//----- nvinfo : EIATTR_MERCURY_ISA_VERSION
	.align		4
        /*0070*/ 	.byte	0x03, 0x5f
        /*0072*/ 	.short	0x0101


	//----- nvinfo : EIATTR_VRC_CTA_INIT_COUNT
	.align		4
        /*0074*/ 	.byte	0x02, 0x4a
	.zero		1
	.zero		1


	//----- nvinfo : EIATTR_EXIT_INSTR_OFFSETS
	.align		4
        /*0078*/ 	.byte	0x04, 0x1c
        /*007a*/ 	.short	(.L_91 - .L_90)


	//   ....[0]....
.L_90:
        /*007c*/ 	.word	0x00000d90


	//----- nvinfo : EIATTR_CBANK_PARAM_SIZE
	.align		4
.L_91:
        /*0080*/ 	.byte	0x03, 0x19
        /*0082*/ 	.short	0x0024


	//----- nvinfo : EIATTR_PARAM_CBANK
	.align		4
        /*0084*/ 	.byte	0x04, 0x0a
        /*0086*/ 	.short	(.L_93 - .L_92)
	.align		4
.L_92:
        /*0088*/ 	.word	index@(.nv.constant0._Z16atbt_gpu_iunrollPKfS0_Pfiii)
        /*008c*/ 	.short	0x0380
        /*008e*/ 	.short	0x0024


	//----- nvinfo : EIATTR_SW_WAR
	.align		4
.L_93:
        /*0090*/ 	.byte	0x04, 0x36
        /*0092*/ 	.short	(.L_95 - .L_94)
.L_94:
        /*0094*/ 	.word	0x00000008
.L_95:


//--------------------- .nv.info._Z16atbt_gpu_junrollPKfS0_Pfiii --------------------------
	.section	.nv.info._Z16atbt_gpu_junrollPKfS0_Pfiii,"",@"SHT_CUDA_INFO"
	.sectionflags	@""
	.align	4


	//----- nvinfo : EIATTR_CUDA_API_VERSION
	.align		4
        /*0000*/ 	.byte	0x04, 0x37
        /*0002*/ 	.short	(.L_97 - .L_96)
.L_96:
        /*0004*/ 	.word	0x00000082


	//----- nvinfo : EIATTR_KPARAM_INFO
	.align		4
.L_97:
        /*0008*/ 	.byte	0x04, 0x17
        /*000a*/ 	.short	(.L_99 - .L_98)
.L_98:
        /*000c*/ 	.word	0x00000000
        /*0010*/ 	.short	0x0005
        /*0012*/ 	.short	0x0020
        /*0014*/ 	.byte	0x00, 0xf0, 0x11, 0x00


	//----- nvinfo : EIATTR_KPARAM_INFO
	.align		4
.L_99:
        /*0018*/ 	.byte	0x04, 0x17
        /*001a*/ 	.short	(.L_101 - .L_100)
.L_100:
        /*001c*/ 	.word	0x00000000
        /*0020*/ 	.short	0x0004
        /*0022*/ 	.short	0x001c
        /*0024*/ 	.byte	0x00, 0xf0, 0x11, 0x00


	//----- nvinfo : EIATTR_KPARAM_INFO
	.align		4
.L_101:
        /*0028*/ 	.byte	0x04, 0x17
        /*002a*/ 	.short	(.L_103 - .L_102)
.L_102:
        /*002c*/ 	.word	0x00000000
        /*0030*/ 	.short	0x0003
        /*0032*/ 	.short	0x0018
        /*0034*/ 	.byte	0x00, 0xf0, 0x11, 0x00


	//----- nvinfo : EIATTR_KPARAM_INFO
	.align		4
.L_103:
        /*0038*/ 	.byte	0x04, 0x17
        /*003a*/ 	.short	(.L_105 - .L_104)
.L_104:
        /*003c*/ 	.word	0x00000000
        /*0040*/ 	.short	0x0002
        /*0042*/ 	.short	0x0010
        /*0044*/ 	.byte	0x00, 0xf5, 0x21, 0x00


	//----- nvinfo : EIATTR_KPARAM_INFO
	.align		4
.L_105:
        /*0048*/ 	.byte	0x04, 0x17
        /*004a*/ 	.short	(.L_107 - .L_106)
.L_106:
        /*004c*/ 	.word	0x00000000
        /*0050*/ 	.short	0x0001
        /*0052*/ 	.short	0x0008
        /*0054*/ 	.byte	0x00, 0xf5, 0x21, 0x00


	//----- nvinfo : EIATTR_KPARAM_INFO
	.align		4
.L_107:
        /*0058*/ 	.byte	0x04, 0x17
        /*005a*/ 	.short	(.L_109 - .L_108)
.L_108:
        /*005c*/ 	.word	0x00000000
        /*0060*/ 	.short	0x0000
        /*0062*/ 	.short	0x0000
        /*0064*/ 	.byte	0x00, 0xf5, 0x21, 0x00


	//----- nvinfo : EIATTR_SPARSE_MMA_MASK
	.align		4
.L_109:
        /*0068*/ 	.byte	0x03, 0x50
        /*006a*/ 	.short	0x0000


	//----- nvinfo : EIATTR_MAXREG_COUNT
	.align		4
        /*006c*/ 	.byte	0x03, 0x1b
        /*006e*/ 	.short	0x00ff


	//----- nvinfo : EIATTR_MERCURY_ISA_VERSION
	.align		4
        /*0070*/ 	.byte	0x03, 0x5f
        /*0072*/ 	.short	0x0101


	//----- nvinfo : EIATTR_VRC_CTA_INIT_COUNT
	.align		4
        /*0074*/ 	.byte	0x02, 0x4a
	.zero		1
	.zero		1


	//----- nvinfo : EIATTR_EXIT_INSTR_OFFSETS
	.align		4
        /*0078*/ 	.byte	0x04, 0x1c
        /*007a*/ 	.short	(.L_111 - .L_110)


	//   ....[0]....
.L_110:
        /*007c*/ 	.word	0x00000b90


	//----- nvinfo : EIATTR_CBANK_PARAM_SIZE
	.align		4
.L_111:
        /*0080*/ 	.byte	0x03, 0x19
        /*0082*/ 	.short	0x0024


	//----- nvinfo : EIATTR_PARAM_CBANK
	.align		4
        /*0084*/ 	.byte	0x04, 0x0a
        /*0086*/ 	.short	(.L_113 - .L_112)
	.align		4
.L_112:
        /*0088*/ 	.word	index@(.nv.constant0._Z16atbt_gpu_junrollPKfS0_Pfiii)
        /*008c*/ 	.short	0x0380
        /*008e*/ 	.short	0x0024


	//----- nvinfo : EIATTR_SW_WAR
	.align		4
.L_113:
        /*0090*/ 	.byte	0x04, 0x36
        /*0092*/ 	.short	(.L_115 - .L_114)
.L_114:
        /*0094*/ 	.word	0x00000008
.L_115:


//--------------------- .nv.info._Z16atbt_gpu_kunrollPKfS0_Pfiii --------------------------
	.section	.nv.info._Z16atbt_gpu_kunrollPKfS0_Pfiii,"",@"SHT_CUDA_INFO"
	.sectionflags	@""
	.align	4


	//----- nvinfo : EIATTR_CUDA_API_VERSION
	.align		4
        /*0000*/ 	.byte	0x04, 0x37
        /*0002*/ 	.short	(.L_117 - .L_116)
.L_116:
        /*0004*/ 	.word	0x00000082


	//----- nvinfo : EIATTR_KPARAM_INFO
	.align		4
.L_117:
        /*0008*/ 	.byte	0x04, 0x17
        /*000a*/ 	.short	(.L_119 - .L_118)
.L_118:
        /*000c*/ 	.word	0x00000000
        /*0010*/ 	.short	0x0005
        /*0012*/ 	.short	0x0020
        /*0014*/ 	.byte	0x00, 0xf0, 0x11, 0x00


	//----- nvinfo : EIATTR_KPARAM_INFO
	.align		4
.L_119:
        /*0018*/ 	.byte	0x04, 0x17
        /*001a*/ 	.short	(.L_121 - .L_120)
.L_120:
        /*001c*/ 	.word	0x00000000
        /*0020*/ 	.short	0x0004
        /*0022*/ 	.short	0x001c
        /*0024*/ 	.byte	0x00, 0xf0, 0x11, 0x00


	//----- nvinfo : EIATTR_KPARAM_INFO
	.align		4
.L_121:
        /*0028*/ 	.byte	0x04, 0x17
        /*002a*/ 	.short	(.L_123 - .L_122)
.L_122:
        /*002c*/ 	.word	0x00000000
        /*0030*/ 	.short	0x0003
        /*0032*/ 	.short	0x0018
        /*0034*/ 	.byte	0x00, 0xf0, 0x11, 0x00


	//----- nvinfo : EIATTR_KPARAM_INFO
	.align		4
.L_123:
        /*0038*/ 	.byte	0x04, 0x17
        /*003a*/ 	.short	(.L_125 - .L_124)
.L_124:
        /*003c*/ 	.word	0x00000000
        /*0040*/ 	.short	0x0002
        /*0042*/ 	.short	0x0010
        /*0044*/ 	.byte	0x00, 0xf5, 0x21, 0x00


	//----- nvinfo : EIATTR_KPARAM_INFO
	.align		4
.L_125:
        /*0048*/ 	.byte	0x04, 0x17
        /*004a*/ 	.short	(.L_127 - .L_126)
.L_126:
        /*004c*/ 	.word	0x00000000
        /*0050*/ 	.short	0x0001
        /*0052*/ 	.short	0x0008
        /*0054*/ 	.byte	0x00, 0xf5, 0x21, 0x00


	//----- nvinfo : EIATTR_KPARAM_INFO
	.align		4
.L_127:
        /*0058*/ 	.byte	0x04, 0x17
        /*005a*/ 	.short	(.L_129 - .L_128)
.L_128:
        /*005c*/ 	.word	0x00000000
        /*0060*/ 	.short	0x0000
        /*0062*/ 	.short	0x0000
        /*0064*/ 	.byte	0x00, 0xf5, 0x21, 0x00


	//----- nvinfo : EIATTR_SPARSE_MMA_MASK
	.align		4
.L_129:
        /*0068*/ 	.byte	0x03, 0x50
        /*006a*/ 	.short	0x0000


	//----- nvinfo : EIATTR_MAXREG_COUNT
	.align		4
        /*006c*/ 	.byte	0x03, 0x1b
        /*006e*/ 	.short	0x00ff


	//----- nvinfo : EIATTR_MERCURY_ISA_VERSION
	.align		4
        /*0070*/ 	.byte	0x03, 0x5f
        /*0072*/ 	.short	0x0101


	//----- nvinfo : EIATTR_VRC_CTA_INIT_COUNT
	.align		4
        /*0074*/ 	.byte	0x02, 0x4a
	.zero		1
	.zero		1


	//----- nvinfo : EIATTR_EXIT_INSTR_OFFSETS
	.align		4
        /*0078*/ 	.byte	0x04, 0x1c
        /*007a*/ 	.short	(.L_131 - .L_130)


	//   ....[0]....
.L_130:
        /*007c*/ 	.word	0x00000b90


	//----- nvinfo : EIATTR_CBANK_PARAM_SIZE
	.align		4
.L_131:
        /*0080*/ 	.byte	0x03, 0x19
        /*0082*/ 	.short	0x0024


	//----- nvinfo : EIATTR_PARAM_CBANK
	.align		4
        /*0084*/ 	.byte	0x04, 0x0a
        /*0086*/ 	.short	(.L_133 - .L_132)
	.align		4
.L_132:
        /*0088*/ 	.word	index@(.nv.constant0._Z16atbt_gpu_kunrollPKfS0_Pfiii)
        /*008c*/ 	.short	0x0380
        /*008e*/ 	.short	0x0024


	//----- nvinfo : EIATTR_SW_WAR
	.align		4
.L_133:
        /*0090*/ 	.byte	0x04, 0x36
        /*0092*/ 	.short	(.L_135 - .L_134)
.L_134:
        /*0094*/ 	.word	0x00000008
.L_135:


//--------------------- .nv.info._Z8atbt_gpuPKfS0_Pfiii --------------------------
	.section	.nv.info._Z8atbt_gpuPKfS0_Pfiii,"",@"SHT_CUDA_INFO"
	.sectionflags	@""
	.align	4


	//----- nvinfo : EIATTR_CUDA_API_VERSION
	.align		4
        /*0000*/ 	.byte	0x04, 0x37
        /*0002*/ 	.short	(.L_137 - .L_136)
.L_136:
        /*0004*/ 	.word	0x00000082


	//----- nvinfo : EIATTR_KPARAM_INFO
	.align		4
.L_137:
        /*0008*/ 	.byte	0x04, 0x17
        /*000a*/ 	.short	(.L_139 - .L_138)
.L_138:
        /*000c*/ 	.word	0x00000000
        /*0010*/ 	.short	0x0005
        /*0012*/ 	.short	0x0020
        /*0014*/ 	.byte	0x00, 0xf0, 0x11, 0x00


	//----- nvinfo : EIATTR_KPARAM_INFO
	.align		4
.L_139:
        /*0018*/ 	.byte	0x04, 0x17
        /*001a*/ 	.short	(.L_141 - .L_140)
.L_140:
        /*001c*/ 	.word	0x00000000
        /*0020*/ 	.short	0x0004
        /*0022*/ 	.short	0x001c
        /*0024*/ 	.byte	0x00, 0xf0, 0x11, 0x00


	//----- nvinfo : EIATTR_KPARAM_INFO
	.align		4
.L_141:
        /*0028*/ 	.byte	0x04, 0x17
        /*002a*/ 	.short	(.L_143 - .L_142)
.L_142:
        /*002c*/ 	.word	0x00000000
        /*0030*/ 	.short	0x0003
        /*0032*/ 	.short	0x0018
        /*0034*/ 	.byte	0x00, 0xf0, 0x11, 0x00


	//----- nvinfo : EIATTR_KPARAM_INFO
	.align		4
.L_143:
        /*0038*/ 	.byte	0x04, 0x17
        /*003a*/ 	.short	(.L_145 - .L_144)
.L_144:
        /*003c*/ 	.word	0x00000000
        /*0040*/ 	.short	0x0002
        /*0042*/ 	.short	0x0010
        /*0044*/ 	.byte	0x00, 0xf5, 0x21, 0x00


	//----- nvinfo : EIATTR_KPARAM_INFO
	.align		4
.L_145:
        /*0048*/ 	.byte	0x04, 0x17
        /*004a*/ 	.short	(.L_147 - .L_146)
.L_146:
        /*004c*/ 	.word	0x00000000
        /*0050*/ 	.short	0x0001
        /*0052*/ 	.short	0x0008
        /*0054*/ 	.byte	0x00, 0xf5, 0x21, 0x00


	//----- nvinfo : EIATTR_KPARAM_INFO
	.align		4
.L_147:
        /*0058*/ 	.byte	0x04, 0x17
        /*005a*/ 	.short	(.L_149 - .L_148)
.L_148:
        /*005c*/ 	.word	0x00000000
        /*0060*/ 	.short	0x0000
        /*0062*/ 	.short	0x0000
        /*0064*/ 	.byte	0x00, 0xf5, 0x21, 0x00


	//----- nvinfo : EIATTR_SPARSE_MMA_MASK
	.align		4
.L_149:
        /*0068*/ 	.byte	0x03, 0x50
        /*006a*/ 	.short	0x0000


	//----- nvinfo : EIATTR_MAXREG_COUNT
	.align		4
        /*006c*/ 	.byte	0x03, 0x1b
        /*006e*/ 	.short	0x00ff


	//----- nvinfo : EIATTR_MERCURY_ISA_VERSION
	.align		4
        /*0070*/ 	.byte	0x03, 0x5f
        /*0072*/ 	.short	0x0101


	//----- nvinfo : EIATTR_VRC_CTA_INIT_COUNT
	.align		4
        /*0074*/ 	.byte	0x02, 0x4a
	.zero		1
	.zero		1


	//----- nvinfo : EIATTR_EXIT_INSTR_OFFSETS
	.align		4
        /*0078*/ 	.byte	0x04, 0x1c
        /*007a*/ 	.short	(.L_151 - .L_150)


	//   ....[0]....
.L_150:
        /*007c*/ 	.word	0x000008f0


	//----- nvinfo : EIATTR_CBANK_PARAM_SIZE
	.align		4
.L_151:
        /*0080*/ 	.byte	0x03, 0x19
        /*0082*/ 	.short	0x0024


	//----- nvinfo : EIATTR_PARAM_CBANK
	.align		4
        /*0084*/ 	.byte	0x04, 0x0a
        /*0086*/ 	.short	(.L_153 - .L_152)
	.align		4
.L_152:
        /*0088*/ 	.word	index@(.nv.constant0._Z8atbt_gpuPKfS0_Pfiii)
        /*008c*/ 	.short	0x0380
        /*008e*/ 	.short	0x0024


	//----- nvinfo : EIATTR_SW_WAR
	.align		4
.L_153:
        /*0090*/ 	.byte	0x04, 0x36
        /*0092*/ 	.short	(.L_155 - .L_154)
.L_154:
        /*0094*/ 	.word	0x00000008
.L_155:


//--------------------- .nv.callgraph             --------------------------
	.section	.nv.callgraph,"",@"SHT_CUDA_CALLGRAPH"
	.align	4
	.sectionentsize	8
	.align		4
        /*0000*/ 	.word	0x00000000
	.align		4
        /*0004*/ 	.word	0xffffffff
	.align		4
        /*0008*/ 	.word	0x00000000
	.align		4
        /*000c*/ 	.word	0xfffffffe
	.align		4
        /*0010*/ 	.word	0x00000000
	.align		4
        /*0014*/ 	.word	0xfffffffd
	.align		4
        /*0018*/ 	.word	0x00000000
	.align		4
        /*001c*/ 	.word	0xfffffffc


//--------------------- .text._Z17atbt_gpu_junroll8PKfS0_Pfiii --------------------------
	.section	.text._Z17atbt_gpu_junroll8PKfS0_Pfiii,"ax",@progbits
	.align	128
        .global         _Z17atbt_gpu_junroll8PKfS0_Pfiii
        .type           _Z17atbt_gpu_junroll8PKfS0_Pfiii,@function
        .size           _Z17atbt_gpu_junroll8PKfS0_Pfiii,(.L_x_28 - _Z17atbt_gpu_junroll8PKfS0_Pfiii)
        .other          _Z17atbt_gpu_junroll8PKfS0_Pfiii,@"STO_CUDA_ENTRY STV_DEFAULT"
_Z17atbt_gpu_junroll8PKfS0_Pfiii:
.text._Z17atbt_gpu_junroll8PKfS0_Pfiii:
[----:B------:R-:W-:Y:S08]  /*0000*/  LDC R1, c[0x0][0x37c] ;  /* 0x0000df00ff017b82 */ /* 0x000ff00000000800 */
[----:B------:R-:W0:Y:S01]  /*0010*/  LDC R2, c[0x0][0x3a0] ;  /* 0x0000e800ff027b82 */ /* 0x000e220000000800 */
[----:B------:R-:W1:Y:S01]  /*0020*/  S2R R9, SR_CTAID.Y ;  /* 0x0000000000097919 */ /* 0x000e620000002600 */
[----:B------:R-:W2:Y:S01]  /*0030*/  LDCU UR4, c[0x0][0x360] ;  /* 0x00006c00ff0477ac */ /* 0x000ea20008000800 */
[----:B------:R-:W-:Y:S01]  /*0040*/  HFMA2 R6, -RZ, RZ, 0, 0 ;  /* 0x00000000ff067431 */ /* 0x000fe200000001ff */
[----:B------:R-:W-:Y:S01]  /*0050*/  MOV R36, RZ ;  /* 0x000000ff00247202 */ /* 0x000fe20000000f00 */
[----:B------:R-:W1:Y:S01]  /*0060*/  S2R R4, SR_TID.Y ;  /* 0x0000000000047919 */ /* 0x000e620000002200 */
[----:B------:R-:W1:Y:S01]  /*0070*/  LDCU UR6, c[0x0][0x364] ;  /* 0x00006c80ff0677ac */ /* 0x000e620008000800 */
[----:B------:R-:W-:Y:S01]  /*0080*/  HFMA2 R17, -RZ, RZ, 0, 0 ;  /* 0x00000000ff117431 */ /* 0x000fe200000001ff */
[----:B------:R-:W-:Y:S01]  /*0090*/  CS2R R34, SRZ ;  /* 0x0000000000227805 */ /* 0x000fe2000001ff00 */
[----:B------:R-:W2:Y:S01]  /*00a0*/  S2R R3, SR_CTAID.X ;  /* 0x0000000000037919 */ /* 0x000ea20000002500 */
[----:B------:R-:W-:-:S02]  /*00b0*/  MOV R8, RZ ;  /* 0x000000ff00087202 */ /* 0x000fc40000000f00 */
[----:B------:R-:W-:Y:S01]  /*00c0*/  MOV R12, RZ ;  /* 0x000000ff000c7202 */ /* 0x000fe20000000f00 */
[----:B------:R-:W2:Y:S01]  /*00d0*/  S2R R0, SR_TID.X ;  /* 0x0000000000007919 */ /* 0x000ea20000002100 */
[----:B0-----:R-:W-:Y:S01]  /*00e0*/  ISETP.GE.AND P0, PT, R2, 0x1, PT ;  /* 0x000000010200780c */ /* 0x001fe20003f06270 */
[----:B-1----:R-:W-:-:S05]  /*00f0*/  IMAD R9, R9, UR6, R4 ;  /* 0x0000000609097c24 */ /* 0x002fca000f8e0204 */
[----:B------:R-:W-:Y:S01]  /*0100*/  SHF.L.U32 R9, R9, 0x3, RZ ;  /* 0x0000000309097819 */ /* 0x000fe200000006ff */
[----:B--2---:R-:W-:Y:S01]  /*0110*/  IMAD R3, R3, UR4, R0 ;  /* 0x0000000403037c24 */ /* 0x004fe2000f8e0200 */
[----:B------:R-:W0:Y:S01]  /*0120*/  LDCU.64 UR4, c[0x0][0x358] ;  /* 0x00006b00ff0477ac */ /* 0x000e220008000a00 */
[----:B------:R-:W-:-:S04]  /*0130*/  HFMA2 R0, -RZ, RZ, 0, 0 ;  /* 0x00000000ff007431 */ /* 0x000fc800000001ff */
[----:B------:R-:W-:Y:S05]  /*0140*/  @!P0 BRA `(.L_x_0) ;  /* 0x00000008005c8947 */ /* 0x000fea0003800000 */
[----:B------:R-:W-:Y:S01]  /*0150*/  ISETP.NE.AND P0, PT, R2, 0x1, PT ;  /* 0x000000010200780c */ /* 0x000fe20003f05270 */
[----:B------:R-:W-:Y:S01]  /*0160*/  IMAD R5, R9, R2, RZ ;  /* 0x0000000209057224 */ /* 0x000fe200078e02ff */
[----:B------:R-:W-:Y:S02]  /*0170*/  MOV R12, RZ ;  /* 0x000000ff000c7202 */ /* 0x000fe40000000f00 */
[----:B------:R-:W-:Y:S02]  /*0180*/  CS2R R34, SRZ ;  /* 0x0000000000227805 */ /* 0x000fe4000001ff00 */
[----:B------:R-:W-:Y:S02]  /*0190*/  MOV R10, RZ ;  /* 0x000000ff000a7202 */ /* 0x000fe40000000f00 */
[----:B------:R-:W-:Y:S02]  /*01a0*/  MOV R17, RZ ;  /* 0x000000ff00117202 */ /* 0x000fe40000000f00 */
[----:B------:R-:W-:-:S02]  /*01b0*/  MOV R8, RZ ;  /* 0x000000ff00087202 */ /* 0x000fc40000000f00 */
[----:B------:R-:W-:Y:S02]  /*01c0*/  MOV R6, RZ ;  /* 0x000000ff00067202 */ /* 0x000fe40000000f00 */
[----:B------:R-:W-:Y:S02]  /*01d0*/  MOV R36, RZ ;  /* 0x000000ff00247202 */ /* 0x000fe40000000f00 */
[----:B------:R-:W-:Y:S01]  /*01e0*/  MOV R0, RZ ;  /* 0x000000ff00007202 */ /* 0x000fe20000000f00 */
[----:B------:R-:W-:Y:S06]  /*01f0*/  @!P0 BRA `(.L_x_1) ;  /* 0x0000000400888947 */ /* 0x000fec0003800000 */
[C---:B------:R-:W-:Y:S01]  /*0200*/  LEA R5, R2.reuse, R5, 0x1 ;  /* 0x0000000502057211 */ /* 0x040fe200078e08ff */
[----:B------:R-:W-:Y:S01]  /*0210*/  HFMA2 R18, -RZ, RZ, 0, 2.384185791015625e-07 ;  /* 0x00000004ff127431 */ /* 0x000fe200000001ff */
[----:B------:R-:W-:Y:S01]  /*0220*/  IADD3 R21, PT, PT, R9, 0x7, RZ ;  /* 0x0000000709157810 */ /* 0x000fe20007ffe0ff */
[----:B------:R-:W-:Y:S01]  /*0230*/  IMAD.MOV.U32 R19, RZ, RZ, 0x0 ;  /* 0x00000000ff137424 */ /* 0x000fe200078e00ff */
[-C--:B------:R-:W-:Y:S01]  /*0240*/  IADD3 R15, PT, PT, R5, R2.reuse, RZ ;  /* 0x00000002050f7210 */ /* 0x080fe20007ffe0ff */
[----:B------:R-:W-:Y:S01]  /*0250*/  HFMA2 R12, -RZ, RZ, 0, 0 ;  /* 0x00000000ff0c7431 */ /* 0x000fe200000001ff */
[----:B------:R-:W-:Y:S01]  /*0260*/  IADD3 R23, PT, PT, R9, 0x2, RZ ;  /* 0x0000000209177810 */ /* 0x000fe20007ffe0ff */
[-C--:B------:R-:W-:Y:S01]  /*0270*/  IMAD R16, R21, R2.reuse, RZ ;  /* 0x0000000215107224 */ /* 0x080fe200078e02ff */
[-C--:B------:R-:W-:Y:S01]  /*0280*/  IADD3 R11, PT, PT, R15, R2.reuse, RZ ;  /* 0x000000020f0b7210 */ /* 0x080fe20007ffe0ff */
[-C--:B------:R-:W-:Y:S01]  /*0290*/  IMAD R7, R9, R2.reuse, R2 ;  /* 0x0000000209077224 */ /* 0x080fe200078e0202 */
[----:B------:R-:W-:Y:S01]  /*02a0*/  LOP3.LUT R5, R2, 0x7ffffffe, RZ, 0xc0, !PT ;  /* 0x7ffffffe02057812 */ /* 0x000fe200078ec0ff */
[-C--:B------:R-:W-:Y:S01]  /*02b0*/  IMAD R10, R23, R2.reuse, RZ ;  /* 0x00000002170a7224 */ /* 0x080fe200078e02ff */
[-C--:B------:R-:W-:Y:S01]  /*02c0*/  IADD3 R13, PT, PT, R11, R2.reuse, RZ ;  /* 0x000000020b0d7210 */ /* 0x080fe20007ffe0ff */
[--C-:B------:R-:W-:Y:S01]  /*02d0*/  IMAD.WIDE.U32 R20, R15, 0x4, R18.reuse ;  /* 0x000000040f147825 */ /* 0x100fe200078e0012 */
[----:B------:R-:W-:Y:S01]  /*02e0*/  MOV R33, R3 ;  /* 0x0000000300217202 */ /* 0x000fe20000000f00 */
[----:B------:R-:W1:Y:S01]  /*02f0*/  LDCU.64 UR6, c[0x0][0x388] ;  /* 0x00007100ff0677ac */ /* 0x000e620008000a00 */
[----:B------:R-:W-:Y:S01]  /*0300*/  IADD3 R14, PT, PT, R13, R2, RZ ;  /* 0x000000020d0e7210 */ /* 0x000fe20007ffe0ff */
[----:B------:R-:W-:Y:S01]  /*0310*/  IMAD.WIDE.U32 R22, R11, 0x4, R18 ;  /* 0x000000040b167825 */ /* 0x000fe200078e0012 */
[----:B------:R-:W-:-:S03]  /*0320*/  IADD3 R5, PT, PT, -R5, RZ, RZ ;  /* 0x000000ff05057210 */ /* 0x000fc60007ffe1ff */
[----:B------:R-:W-:-:S04]  /*0330*/  IMAD.WIDE.U32 R24, R13, 0x4, R18 ;  /* 0x000000040d187825 */ /* 0x000fc800078e0012 */
[----:B------:R-:W-:-:S07]  /*0340*/  IMAD.WIDE.U32 R18, R14, 0x4, R18 ;  /* 0x000000040e127825 */ /* 0x000fce00078e0012 */
.L_x_2:
[----:B------:R-:W2:Y:S01]  /*0350*/  LDC.64 R40, c[0x0][0x380] ;  /* 0x0000e000ff287b82 */ /* 0x000ea20000000a00 */
[----:B-1----:R-:W-:Y:S01]  /*0360*/  MOV R42, UR6 ;  /* 0x00000006002a7c02 */ /* 0x002fe20008000f00 */
[----:B------:R-:W-:Y:S01]  /*0370*/  IMAD R27, R9, R2, RZ ;  /* 0x00000002091b7224 */ /* 0x000fe200078e02ff */
[----:B------:R-:W-:-:S05]  /*0380*/  MOV R43, UR7 ;  /* 0x00000007002b7c02 */ /* 0x000fca0008000f00 */
[----:B------:R-:W1:Y:S01]  /*0390*/  LDC R4, c[0x0][0x398] ;  /* 0x0000e600ff047b82 */ /* 0x000e620000000800 */
[----:B------:R-:W-:-:S05]  /*03a0*/  IMAD.WIDE.U32 R42, R27, 0x4, R42 ;  /* 0x000000041b2a7825 */ /* 0x000fca00078e002a */
[----:B0-----:R-:W3:Y:S02]  /*03b0*/  LDG.E.CONSTANT R26, desc[UR4][R42.64] ;  /* 0x000000042a1a7981 */ /* 0x001ee4000c1e9900 */
[----:B------:R-:W0:Y:S02]  /*03c0*/  LDC.64 R28, c[0x0][0x388] ;  /* 0x0000e200ff1c7b82 */ /* 0x000e240000000a00 */
[----:B------:R0:W4:Y:S01]  /*03d0*/  LDG.E.CONSTANT R27, desc[UR4][R42.64+0x4] ;  /* 0x000004042a1b7981 */ /* 0x000122000c1e9900 */
[----:B--2---:R-:W-:-:S05]  /*03e0*/  IMAD.WIDE R40, R33, 0x4, R40 ;  /* 0x0000000421287825 */ /* 0x004fca00078e0228 */
[----:B------:R-:W3:Y:S01]  /*03f0*/  LDG.E.CONSTANT R37, desc[UR4][R40.64] ;  /* 0x0000000428257981 */ /* 0x000ee2000c1e9900 */
[----:B-1----:R-:W-:-:S05]  /*0400*/  IMAD.WIDE R44, R4, 0x4, R40 ;  /* 0x00000004042c7825 */ /* 0x002fca00078e0228 */
[----:B------:R1:W4:Y:S01]  /*0410*/  LDG.E.CONSTANT R32, desc[UR4][R44.64] ;  /* 0x000000042c207981 */ /* 0x000322000c1e9900 */
[----:B0-----:R-:W-:-:S05]  /*0420*/  IMAD.WIDE.U32 R42, R7, 0x4, R28 ;  /* 0x00000004072a7825 */ /* 0x001fca00078e001c */
[----:B------:R-:W2:Y:S04]  /*0430*/  LDG.E.CONSTANT R30, desc[UR4][R42.64] ;  /* 0x000000042a1e7981 */ /* 0x000ea8000c1e9900 */
[----:B------:R0:W5:Y:S01]  /*0440*/  LDG.E.CONSTANT R31, desc[UR4][R42.64+0x4] ;  /* 0x000004042a1f7981 */ /* 0x000162000c1e9900 */
[----:B-1----:R-:W-:Y:S01]  /*0450*/  IADD3 R45, PT, PT, R9, 0x7, RZ ;  /* 0x00000007092d7810 */ /* 0x002fe20007ffe0ff */
[----:B------:R-:W-:Y:S01]  /*0460*/  IMAD.WIDE.U32 R38, R15, 0x4, R28 ;  /* 0x000000040f267825 */ /* 0x000fe200078e001c */
[----:B------:R-:W-:Y:S02]  /*0470*/  MOV R40, UR6 ;  /* 0x0000000600287c02 */ /* 0x000fe40008000f00 */
[----:B------:R-:W-:Y:S01]  /*0480*/  MOV R41, UR7 ;  /* 0x0000000700297c02 */ /* 0x000fe20008000f00 */
[----:B------:R-:W-:-:S02]  /*0490*/  IMAD R45, R45, R2, RZ ;  /* 0x000000022d2d7224 */ /* 0x000fc400078e02ff */
[----:B------:R-:W5:Y:S02]  /*04a0*/  LDG.E.CONSTANT R38, desc[UR4][R38.64] ;  /* 0x0000000426267981 */ /* 0x000f64000c1e9900 */
[----:B------:R-:W-:-:S04]  /*04b0*/  IMAD.WIDE.U32 R40, R45, 0x4, R40 ;  /* 0x000000042d287825 */ /* 0x000fc800078e0028 */
[--C-:B------:R-:W-:Y:S02]  /*04c0*/  IMAD.WIDE.U32 R44, R11, 0x4, R28.reuse ;  /* 0x000000040b2c7825 */ /* 0x100fe400078e001c */
[----:B------:R-:W5:Y:S04]  /*04d0*/  LDG.E.CONSTANT R41, desc[UR4][R40.64+0x4] ;  /* 0x0000040428297981 */ /* 0x000f68000c1e9900 */
[----:B------:R1:W5:Y:S01]  /*04e0*/  LDG.E.CONSTANT R39, desc[UR4][R44.64] ;  /* 0x000000042c277981 */ /* 0x000362000c1e9900 */
[----:B0-----:R-:W-:-:S06]  /*04f0*/  IMAD.WIDE.U32 R42, R13, 0x4, R28 ;  /* 0x000000040d2a7825 */ /* 0x001fcc00078e001c */
[----:B------:R-:W5:Y:S01]  /*0500*/  LDG.E.CONSTANT R43, desc[UR4][R42.64] ;  /* 0x000000042a2b7981 */ /* 0x000f62000c1e9900 */
[----:B-1----:R-:W-:-:S05]  /*0510*/  IMAD.WIDE.U32 R44, R14, 0x4, R28 ;  /* 0x000000040e2c7825 */ /* 0x002fca00078e001c */
[----:B------:R-:W5:Y:S01]  /*0520*/  LDG.E.CONSTANT R40, desc[UR4][R44.64] ;  /* 0x000000042c287981 */ /* 0x000f62000c1e9900 */
[----:B---3--:R-:W-:-:S04]  /*0530*/  FFMA R0, R37, R26, R0 ;  /* 0x0000001a25007223 */ /* 0x008fc80000000000 */
[----:B----4-:R-:W-:Y:S01]  /*0540*/  FFMA R0, R32, R27, R0 ;  /* 0x0000001b20007223 */ /* 0x010fe20000000000 */
[----:B------:R-:W-:-:S04]  /*0550*/  IMAD.WIDE.U32 R26, R16, 0x4, R28 ;  /* 0x00000004101a7825 */ /* 0x000fc800078e001c */
[----:B------:R-:W-:Y:S02]  /*0560*/  IMAD.WIDE.U32 R28, R10, 0x4, R28 ;  /* 0x000000040a1c7825 */ /* 0x000fe400078e001c */
[----:B------:R-:W3:Y:S02]  /*0570*/  LDG.E.CONSTANT R26, desc[UR4][R26.64] ;  /* 0x000000041a1a7981 */ /* 0x000ee4000c1e9900 */
[----:B--2---:R-:W-:Y:S02]  /*0580*/  FFMA R30, R37, R30, R36 ;  /* 0x0000001e251e7223 */ /* 0x004fe40000000024 */
[----:B------:R-:W2:Y:S02]  /*0590*/  LDG.E.CONSTANT R45, desc[UR4][R28.64] ;  /* 0x000000041c2d7981 */ /* 0x000ea4000c1e9900 */
[----:B-----5:R-:W-:Y:S02]  /*05a0*/  FFMA R36, R32, R31, R30 ;  /* 0x0000001f20247223 */ /* 0x020fe4000000001e */
[----:B------:R0:W4:Y:S02]  /*05b0*/  LDG.E.CONSTANT R27, desc[UR4][R28.64+0x4] ;  /* 0x000004041c1b7981 */ /* 0x000124000c1e9900 */
[----:B0-----:R-:W-:-:S04]  /*05c0*/  IADD3 R28, P0, PT, R20, UR6, RZ ;  /* 0x00000006141c7c10 */ /* 0x001fc8000ff1e0ff */
[----:B------:R-:W-:Y:S02]  /*05d0*/  IADD3.X R29, PT, PT, R21, UR7, RZ, P0, !PT ;  /* 0x00000007151d7c10 */ /* 0x000fe400087fe4ff */
[----:B------:R-:W-:Y:S01]  /*05e0*/  IADD3 R30, P0, PT, R22, UR6, RZ ;  /* 0x00000006161e7c10 */ /* 0x000fe2000ff1e0ff */
[C---:B------:R-:W-:Y:S01]  /*05f0*/  FFMA R35, R37.reuse, R38, R35 ;  /* 0x0000002625237223 */ /* 0x040fe20000000023 */
[----:B------:R-:W-:Y:S01]  /*0600*/  FFMA R34, R37, R39, R34 ;  /* 0x0000002725227223 */ /* 0x000fe20000000022 */
[----:B------:R-:W5:Y:S01]  /*0610*/  LDG.E.CONSTANT R42, desc[UR4][R28.64] ;  /* 0x000000041c2a7981 */ /* 0x000f62000c1e9900 */
[----:B------:R-:W-:-:S05]  /*0620*/  IADD3.X R31, PT, PT, R23, UR7, RZ, P0, !PT ;  /* 0x00000007171f7c10 */ /* 0x000fca00087fe4ff */
[----:B------:R0:W5:Y:S02]  /*0630*/  LDG.E.CONSTANT R44, desc[UR4][R30.64] ;  /* 0x000000041e2c7981 */ /* 0x000164000c1e9900 */
[----:B0-----:R-:W-:-:S04]  /*0640*/  IADD3 R30, P0, PT, R24, UR6, RZ ;  /* 0x00000006181e7c10 */ /* 0x001fc8000ff1e0ff */
[----:B------:R-:W-:Y:S02]  /*0650*/  IADD3.X R31, PT, PT, R25, UR7, RZ, P0, !PT ;  /* 0x00000007191f7c10 */ /* 0x000fe400087fe4ff */
[----:B------:R-:W-:-:S04]  /*0660*/  IADD3 R38, P0, PT, R18, UR6, RZ ;  /* 0x0000000612267c10 */ /* 0x000fc8000ff1e0ff */
[----:B------:R-:W-:Y:S01]  /*0670*/  IADD3.X R39, PT, PT, R19, UR7, RZ, P0, !PT ;  /* 0x0000000713277c10 */ /* 0x000fe200087fe4ff */
[----:B------:R-:W5:Y:S05]  /*0680*/  LDG.E.CONSTANT R31, desc[UR4][R30.64] ;  /* 0x000000041e1f7981 */ /* 0x000f6a000c1e9900 */
[----:B------:R-:W5:Y:S01]  /*0690*/  LDG.E.CONSTANT R39, desc[UR4][R38.64] ;  /* 0x0000000426277981 */ /* 0x000f62000c1e9900 */
[----:B------:R-:W-:-:S04]  /*06a0*/  IADD3 R5, PT, PT, R5, 0x2, RZ ;  /* 0x0000000205057810 */ /* 0x000fc80007ffe0ff */
[----:B------:R-:W-:Y:S01]  /*06b0*/  ISETP.NE.AND P0, PT, R5, RZ, PT ;  /* 0x000000ff0500720c */ /* 0x000fe20003f05270 */
[----:B------:R-:W-:Y:S01]  /*06c0*/  UIADD3 UR6, UP0, UPT, UR6, 0x8, URZ ;  /* 0x0000000806067890 */ /* 0x000fe2000ff1e0ff */
[C---:B------:R-:W-:Y:S01]  /*06d0*/  FFMA R8, R37.reuse, R43, R8 ;  /* 0x0000002b25087223 */ /* 0x040fe20000000008 */
[----:B------:R-:W-:Y:S02]  /*06e0*/  FFMA R40, R37, R40, R17 ;  /* 0x0000002825287223 */ /* 0x000fe40000000011 */
[----:B------:R-:W-:Y:S01]  /*06f0*/  UIADD3.X UR7, UPT, UPT, URZ, UR7, URZ, UP0, !UPT ;  /* 0x00000007ff077290 */ /* 0x000fe200087fe4ff */
[----:B------:R-:W-:Y:S01]  /*0700*/  LEA R33, R4, R33, 0x1 ;  /* 0x0000002104217211 */ /* 0x000fe200078e08ff */
[----:B------:R-:W-:Y:S01]  /*0710*/  VIADD R15, R15, 0x2 ;  /* 0x000000020f0f7836 */ /* 0x000fe20000000000 */
[----:B------:R-:W-:Y:S02]  /*0720*/  IADD3 R7, PT, PT, R7, 0x2, RZ ;  /* 0x0000000207077810 */ /* 0x000fe40007ffe0ff */
[----:B------:R-:W-:-:S02]  /*0730*/  IADD3 R10, PT, PT, R10, 0x2, RZ ;  /* 0x000000020a0a7810 */ /* 0x000fc40007ffe0ff */
[----:B------:R-:W-:Y:S02]  /*0740*/  IADD3 R11, PT, PT, R11, 0x2, RZ ;  /* 0x000000020b0b7810 */ /* 0x000fe40007ffe0ff */
[----:B------:R-:W-:Y:S02]  /*0750*/  IADD3 R13, PT, PT, R13, 0x2, RZ ;  /* 0x000000020d0d7810 */ /* 0x000fe40007ffe0ff */
[----:B------:R-:W-:Y:S02]  /*0760*/  IADD3 R14, PT, PT, R14, 0x2, RZ ;  /* 0x000000020e0e7810 */ /* 0x000fe40007ffe0ff */
[----:B------:R-:W-:Y:S01]  /*0770*/  IADD3 R16, PT, PT, R16, 0x2, RZ ;  /* 0x0000000210107810 */ /* 0x000fe20007ffe0ff */
[C---:B---3--:R-:W-:Y:S01]  /*0780*/  FFMA R29, R37.reuse, R26, R12 ;  /* 0x0000001a251d7223 */ /* 0x048fe2000000000c */
[----:B--2---:R-:W-:-:S03]  /*0790*/  FFMA R6, R37, R45, R6 ;  /* 0x0000002d25067223 */ /* 0x004fc60000000006 */
[C---:B------:R-:W-:Y:S01]  /*07a0*/  FFMA R12, R32.reuse, R41, R29 ;  /* 0x00000029200c7223 */ /* 0x040fe2000000001d */
[C---:B----4-:R-:W-:Y:S01]  /*07b0*/  FFMA R6, R32.reuse, R27, R6 ;  /* 0x0000001b20067223 */ /* 0x050fe20000000006 */
[C---:B-----5:R-:W-:Y:S01]  /*07c0*/  FFMA R35, R32.reuse, R42, R35 ;  /* 0x0000002a20237223 */ /* 0x060fe20000000023 */
[C---:B------:R-:W-:Y:S01]  /*07d0*/  FFMA R34, R32.reuse, R44, R34 ;  /* 0x0000002c20227223 */ /* 0x040fe20000000022 */
[C---:B------:R-:W-:Y:S01]  /*07e0*/  FFMA R8, R32.reuse, R31, R8 ;  /* 0x0000001f20087223 */ /* 0x040fe20000000008 */
[----:B------:R-:W-:Y:S01]  /*07f0*/  FFMA R17, R32, R39, R40 ;  /* 0x0000002720117223 */ /* 0x000fe20000000028 */
[----:B------:R-:W-:Y:S06]  /*0800*/  @P0 BRA `(.L_x_2) ;  /* 0xfffffff800d00947 */ /* 0x000fec000383ffff */
[----:B------:R-:W-:-:S07]  /*0810*/  LOP3.LUT R10, R2, 0x7ffffffe, RZ, 0xc0, !PT ;  /* 0x7ffffffe020a7812 */ /* 0x000fce00078ec0ff */
.L_x_1:
[----:B------:R-:W-:-:S04]  /*0820*/  LOP3.LUT R4, R2, 0x1, RZ, 0xc0, !PT ;  /* 0x0000000102047812 */ /* 0x000fc800078ec0ff */
[----:B------:R-:W-:-:S13]  /*0830*/  ISETP.NE.U32.AND P0, PT, R4, 0x1, PT ;  /* 0x000000010400780c */ /* 0x000fda0003f05070 */
[----:B------:R-:W-:Y:S05]  /*0840*/  @P0 BRA `(.L_x_0) ;  /* 0x00000000009c0947 */ /* 0x000fea0003800000 */
[----:B------:R-:W-:Y:S01]  /*0850*/  IMAD R21, R9, R2, RZ ;  /* 0x0000000209157224 */ /* 0x000fe200078e02ff */
[----:B------:R-:W1:Y:S01]  /*0860*/  LDC.64 R28, c[0x0][0x380] ;  /* 0x0000e000ff1c7b82 */ /* 0x000e620000000a00 */
[----:B------:R-:W2:Y:S03]  /*0870*/  LDCU UR6, c[0x0][0x398] ;  /* 0x00007300ff0677ac */ /* 0x000ea60008000800 */
[----:B------:R-:W-:-:S04]  /*0880*/  IADD3 R21, PT, PT, R21, R10, RZ ;  /* 0x0000000a15157210 */ /* 0x000fc80007ffe0ff */
[-C--:B------:R-:W-:Y:S01]  /*0890*/  IADD3 R19, PT, PT, R21, R2.reuse, RZ ;  /* 0x0000000215137210 */ /* 0x080fe20007ffe0ff */
[----:B------:R-:W3:Y:S03]  /*08a0*/  LDC.64 R4, c[0x0][0x388] ;  /* 0x0000e200ff047b82 */ /* 0x000ee60000000a00 */
[----:B------:R-:W-:-:S04]  /*08b0*/  IADD3 R15, PT, PT, R19, R2, RZ ;  /* 0x00000002130f7210 */ /* 0x000fc80007ffe0ff */
[----:B------:R-:W-:Y:S01]  /*08c0*/  IADD3 R23, PT, PT, R15, R2, RZ ;  /* 0x000000020f177210 */ /* 0x000fe20007ffe0ff */
[----:B--2---:R-:W-:-:S03]  /*08d0*/  IMAD R7, R10, UR6, R3 ;  /* 0x000000060a077c24 */ /* 0x004fc6000f8e0203 */
[----:B------:R-:W-:-:S04]  /*08e0*/  IADD3 R25, PT, PT, R23, R2, RZ ;  /* 0x0000000217197210 */ /* 0x000fc80007ffe0ff */
[----:B------:R-:W-:Y:S01]  /*08f0*/  IADD3 R27, PT, PT, R25, R2, RZ ;  /* 0x00000002191b7210 */ /* 0x000fe20007ffe0ff */
[----:B-1----:R-:W-:-:S03]  /*0900*/  IMAD.WIDE R28, R7, 0x4, R28 ;  /* 0x00000004071c7825 */ /* 0x002fc600078e021c */
[----:B------:R-:W-:-:S03]  /*0910*/  IADD3 R11, PT, PT, R27, R2, RZ ;  /* 0x000000021b0b7210 */ /* 0x000fc60007ffe0ff */
[----:B0-----:R-:W2:Y:S01]  /*0920*/  LDG.E.CONSTANT R29, desc[UR4][R28.64] ;  /* 0x000000041c1d7981 */ /* 0x001ea2000c1e9900 */
[----:B------:R-:W-:Y:S01]  /*0930*/  IADD3 R7, PT, PT, R11, R2, RZ ;  /* 0x000000020b077210 */ /* 0x000fe20007ffe0ff */
[----:B---3--:R-:W-:-:S04]  /*0940*/  IMAD.WIDE.U32 R20, R21, 0x4, R4 ;  /* 0x0000000415147825 */ /* 0x008fc800078e0004 */
[--C-:B------:R-:W-:Y:S02]  /*0950*/  IMAD.WIDE.U32 R18, R19, 0x4, R4.reuse ;  /* 0x0000000413127825 */ /* 0x100fe400078e0004 */
[----:B------:R-:W2:Y:S02]  /*0960*/  LDG.E.CONSTANT R20, desc[UR4][R20.64] ;  /* 0x0000000414147981 */ /* 0x000ea4000c1e9900 */
[--C-:B------:R-:W-:Y:S02]  /*0970*/  IMAD.WIDE.U32 R14, R15, 0x4, R4.reuse ;  /* 0x000000040f0e7825 */ /* 0x100fe400078e0004 */
[----:B------:R-:W3:Y:S02]  /*0980*/  LDG.E.CONSTANT R19, desc[UR4][R18.64] ;  /* 0x0000000412137981 */ /* 0x000ee4000c1e9900 */
[--C-:B------:R-:W-:Y:S02]  /*0990*/  IMAD.WIDE.U32 R22, R23, 0x4, R4.reuse ;  /* 0x0000000417167825 */ /* 0x100fe400078e0004 */
[----:B------:R-:W4:Y:S02]  /*09a0*/  LDG.E.CONSTANT R15, desc[UR4][R14.64] ;  /* 0x000000040e0f7981 */ /* 0x000f24000c1e9900 */
[----:B------:R-:W-:-:S02]  /*09b0*/  IMAD.WIDE.U32 R24, R25, 0x4, R4 ;  /* 0x0000000419187825 */ /* 0x000fc400078e0004 */
[----:B------:R-:W5:Y:S02]  /*09c0*/  LDG.E.CONSTANT R22, desc[UR4][R22.64] ;  /* 0x0000000416167981 */ /* 0x000f64000c1e9900 */
[--C-:B------:R-:W-:Y:S02]  /*09d0*/  IMAD.WIDE.U32 R26, R27, 0x4, R4.reuse ;  /* 0x000000041b1a7825 */ /* 0x100fe400078e0004 */
[----:B------:R-:W5:Y:S02]  /*09e0*/  LDG.E.CONSTANT R25, desc[UR4][R24.64] ;  /* 0x0000000418197981 */ /* 0x000f64000c1e9900 */
[--C-:B------:R-:W-:Y:S02]  /*09f0*/  IMAD.WIDE.U32 R10, R11, 0x4, R4.reuse ;  /* 0x000000040b0a7825 */ /* 0x100fe400078e0004 */
[----:B------:R-:W5:Y:S02]  /*0a00*/  LDG.E.CONSTANT R27, desc[UR4][R26.64] ;  /* 0x000000041a1b7981 */ /* 0x000f64000c1e9900 */
[----:B------:R-:W-:-:S02]  /*0a10*/  IMAD.WIDE.U32 R4, R7, 0x4, R4 ;  /* 0x0000000407047825 */ /* 0x000fc400078e0004 */
[----:B------:R-:W5:Y:S04]  /*0a20*/  LDG.E.CONSTANT R10, desc[UR4][R10.64] ;  /* 0x000000040a0a7981 */ /* 0x000f68000c1e9900 */
[----:B------:R-:W5:Y:S01]  /*0a30*/  LDG.E.CONSTANT R5, desc[UR4][R4.64] ;  /* 0x0000000404057981 */ /* 0x000f62000c1e9900 */
[C---:B--2---:R-:W-:Y:S01]  /*0a40*/  FFMA R0, R29.reuse, R20, R0 ;  /* 0x000000141d007223 */ /* 0x044fe20000000000 */
[C---:B---3--:R-:W-:Y:S01]  /*0a50*/  FFMA R36, R29.reuse, R19, R36 ;  /* 0x000000131d247223 */ /* 0x048fe20000000024 */
[C---:B----4-:R-:W-:Y:S01]  /*0a60*/  FFMA R6, R29.reuse, R15, R6 ;  /* 0x0000000f1d067223 */ /* 0x050fe20000000006 */
[C---:B-----5:R-:W-:Y:S01]  /*0a70*/  FFMA R35, R29.reuse, R22, R35 ;  /* 0x000000161d237223 */ /* 0x060fe20000000023 */
[C---:B------:R-:W-:Y:S01]  /*0a80*/  FFMA R34, R29.reuse, R25, R34 ;  /* 0x000000191d227223 */ /* 0x040fe20000000022 */
[C---:B------:R-:W-:Y:S01]  /*0a90*/  FFMA R8, R29.reuse, R27, R8 ;  /* 0x0000001b1d087223 */ /* 0x040fe20000000008 */
[C---:B------:R-:W-:Y:S01]  /*0aa0*/  FFMA R17, R29.reuse, R10, R17 ;  /* 0x0000000a1d117223 */ /* 0x040fe20000000011 */
[----:B------:R-:W-:-:S07]  /*0ab0*/  FFMA R12, R29, R5, R12 ;  /* 0x000000051d0c7223 */ /* 0x000fce000000000c */
.L_x_0:
[----:B------:R-:W1:Y:S01]  /*0ac0*/  LDC.64 R4, c[0x0][0x390] ;  /* 0x0000e400ff047b82 */ /* 0x000e620000000a00 */
[----:B------:R-:W2:Y:S02]  /*0ad0*/  LDCU UR6, c[0x0][0x39c] ;  /* 0x00007380ff0677ac */ /* 0x000ea40008000800 */
[----:B--2---:R-:W-:-:S04]  /*0ae0*/  IMAD R3, R3, UR6, R9 ;  /* 0x0000000603037c24 */ /* 0x004fc8000f8e0209 */
[----:B-1----:R-:W-:-:S05]  /*0af0*/  IMAD.WIDE R2, R3, 0x4, R4 ;  /* 0x0000000403027825 */ /* 0x002fca00078e0204 */
[----:B0-----:R-:W-:Y:S04]  /*0b00*/  STG.E desc[UR4][R2.64], R0 ;  /* 0x0000000002007986 */ /* 0x001fe8000c101904 */
[----:B------:R-:W-:Y:S04]  /*0b10*/  STG.E desc[UR4][R2.64+0x4], R36 ;  /* 0x0000042402007986 */ /* 0x000fe8000c101904 */
[----:B------:R-:W-:Y:S04]  /*0b20*/  STG.E desc[UR4][R2.64+0x8], R6 ;  /* 0x0000080602007986 */ /* 0x000fe8000c101904 */
[----:B------:R-:W-:Y:S04]  /*0b30*/  STG.E desc[UR4][R2.64+0xc], R35 ;  /* 0x00000c2302007986 */ /* 0x000fe8000c101904 */
[----:B------:R-:W-:Y:S04]  /*0b40*/  STG.E desc[UR4][R2.64+0x10], R34 ;  /* 0x0000102202007986 */ /* 0x000fe8000c101904 */
[----:B------:R-:W-:Y:S04]  /*0b50*/  STG.E desc[UR4][R2.64+0x14], R8 ;  /* 0x0000140802007986 */ /* 0x000fe8000c101904 */
[----:B------:R-:W-:Y:S04]  /*0b60*/  STG.E desc[UR4][R2.64+0x18], R17 ;  /* 0x0000181102007986 */ /* 0x000fe8000c101904 */
[----:B------:R-:W-:Y:S01]  /*0b70*/  STG.E desc[UR4][R2.64+0x1c], R12 ;  /* 0x00001c0c02007986 */ /* 0x000fe2000c101904 */
[----:B------:R-:W-:Y:S05]  /*0b80*/  EXIT ;  /* 0x000000000000794d */ /* 0x000fea0003800000 */
.L_x_3:
[----:B------:R-:W-:-:S00]  /*0b90*/  BRA `(.L_x_3) ;  /* 0xfffffffc00fc7947 */ /* 0x000fc0000383ffff */
[----:B------:R-:W-:-:S00]  /*0ba0*/  NOP ;  /* 0x0000000000007918 */ /* 0x000fc00000000000 */
        /* <DEDUP_REMOVED lines=13> */
.L_x_28:


//--------------------- .text._Z17atbt_gpu_ijunrollPKfS0_Pfiii --------------------------
	.section	.text._Z17atbt_gpu_ijunrollPKfS0_Pfiii,"ax",@progbits
	.align	128
        .global         _Z17atbt_gpu_ijunrollPKfS0_Pfiii
        .type           _Z17atbt_gpu_ijunrollPKfS0_Pfiii,@function
        .size           _Z17atbt_gpu_ijunrollPKfS0_Pfiii,(.L_x_29 - _Z17atbt_gpu_ijunrollPKfS0_Pfiii)
        .other          _Z17atbt_gpu_ijunrollPKfS0_Pfiii,@"STO_CUDA_ENTRY STV_DEFAULT"
_Z17atbt_gpu_ijunrollPKfS0_Pfiii:
.text._Z17atbt_gpu_ijunrollPKfS0_Pfiii:
[----:B------:R-:W-:Y:S08]  /*0000*/  LDC R1, c[0x0][0x37c] ;  /* 0x0000df00ff017b82 */ /* 0x000ff00000000800 */
[----:B------:R-:W0:Y:S01]  /*0010*/  LDC R5, c[0x0][0x3a0] ;  /* 0x0000e800ff057b82 */ /* 0x000e220000000800 */
[----:B------:R-:W1:Y:S01]  /*0020*/  S2R R6, SR_CTAID.X ;  /* 0x0000000000067919 */ /* 0x000e620000002500 */
[----:B------:R-:W2:Y:S01]  /*0030*/  LDCU.64 UR4, c[0x0][0x358] ;  /* 0x00006b00ff0477ac */ /* 0x000ea20008000a00 */
[----:B------:R-:W-:Y:S01]  /*0040*/  HFMA2 R40, -RZ, RZ, 0, 0 ;  /* 0x00000000ff287431 */ /* 0x000fe200000001ff */
[----:B------:R-:W-:Y:S01]  /*0050*/  CS2R R52, SRZ ;  /* 0x0000000000347805 */ /* 0x000fe2000001ff00 */
[----:B------:R-:W3:Y:S01]  /*0060*/  S2R R7, SR_TID.X ;  /* 0x0000000000077919 */ /* 0x000ee20000002100 */
[----:B------:R-:W-:Y:S01]  /*0070*/  HFMA2 R4, -RZ, RZ, 0, 0 ;  /* 0x00000000ff047431 */ /* 0x000fe200000001ff */
[----:B------:R-:W-:Y:S01]  /*0080*/  CS2R R48, SRZ ;  /* 0x0000000000307805 */ /* 0x000fe2000001ff00 */
[----:B------:R-:W4:Y:S01]  /*0090*/  LDC R9, c[0x0][0x360] ;  /* 0x0000d800ff097b82 */ /* 0x000f220000000800 */
[----:B------:R-:W0:Y:S01]  /*00a0*/  S2R R8, SR_CTAID.Y ;  /* 0x0000000000087919 */ /* 0x000e220000002600 */
[----:B------:R-:W0:Y:S01]  /*00b0*/  LDCU UR6, c[0x0][0x364] ;  /* 0x00006c80ff0677ac */ /* 0x000e220008000800 */
[----:B------:R-:W-:Y:S01]  /*00c0*/  HFMA2 R10, -RZ, RZ, 0, 0 ;  /* 0x00000000ff0a7431 */ /* 0x000fe200000001ff */
[----:B------:R-:W-:Y:S01]  /*00d0*/  MOV R45, RZ ;  /* 0x000000ff002d7202 */ /* 0x000fe20000000f00 */
[----:B------:R-:W0:Y:S01]  /*00e0*/  S2R R11, SR_TID.Y ;  /* 0x00000000000b7919 */ /* 0x000e220000002200 */
[----:B------:R-:W-:Y:S01]  /*00f0*/  HFMA2 R13, -RZ, RZ, 0, 0 ;  /* 0x00000000ff0d7431 */ /* 0x000fe200000001ff */
[----:B------:R-:W-:-:S02]  /*0100*/  CS2R R2, SRZ ;  /* 0x0000000000027805 */ /* 0x000fc4000001ff00 */
[----:B------:R-:W-:Y:S02]  /*0110*/  MOV R0, RZ ;  /* 0x000000ff00007202 */ /* 0x000fe40000000f00 */
[----:B------:R-:W-:Y:S02]  /*0120*/  CS2R R46, SRZ ;  /* 0x00000000002e7805 */ /* 0x000fe4000001ff00 */
[----:B------:R-:W-:Y:S02]  /*0130*/  MOV R23, RZ ;  /* 0x000000ff00177202 */ /* 0x000fe40000000f00 */
[----:B------:R-:W-:Y:S02]  /*0140*/  MOV R14, RZ ;  /* 0x000000ff000e7202 */ /* 0x000fe40000000f00 */
[----:B0-----:R-:W-:-:S13]  /*0150*/  ISETP.GE.AND P0, PT, R5, 0x1, PT ;  /* 0x000000010500780c */ /* 0x001fda0003f06270 */
[----:B-1234-:R-:W-:Y:S05]  /*0160*/  @!P0 BRA `(.L_x_4) ;  /* 0x0000000800c88947 */ /* 0x01efea0003800000 */
[----:B------:R-:W-:Y:S01]  /*0170*/  ISETP.NE.AND P0, PT, R5, 0x1, PT ;  /* 0x000000010500780c */ /* 0x000fe20003f05270 */
[----:B------:R-:W-:Y:S01]  /*0180*/  IMAD R11, R8, UR6, R11 ;  /* 0x00000006080b7c24 */ /* 0x000fe2000f8e020b */
[----:B------:R-:W-:Y:S02]  /*0190*/  CS2R R14, SRZ ;  /* 0x00000000000e7805 */ /* 0x000fe4000001ff00 */
[----:B------:R-:W-:Y:S02]  /*01a0*/  MOV R13, RZ ;  /* 0x000000ff000d7202 */ /* 0x000fe40000000f00 */
[----:B------:R-:W-:Y:S02]  /*01b0*/  CS2R R52, SRZ ;  /* 0x0000000000347805 */ /* 0x000fe4000001ff00 */
[----:B------:R-:W-:Y:S02]  /*01c0*/  MOV R23, RZ ;  /* 0x000000ff00177202 */ /* 0x000fe40000000f00 */
[----:B------:R-:W-:-:S02]  /*01d0*/  CS2R R46, SRZ ;  /* 0x00000000002e7805 */ /* 0x000fc4000001ff00 */
[----:B------:R-:W-:Y:S02]  /*01e0*/  SHF.L.U32 R20, R11, 0x2, RZ ;  /* 0x000000020b147819 */ /* 0x000fe400000006ff */
[----:B------:R-:W-:Y:S02]  /*01f0*/  CS2R R2, SRZ ;  /* 0x0000000000027805 */ /* 0x000fe4000001ff00 */
[----:B------:R-:W-:Y:S02]  /*0200*/  MOV R10, RZ ;  /* 0x000000ff000a7202 */ /* 0x000fe40000000f00 */
[----:B------:R-:W-:Y:S02]  /*0210*/  CS2R R48, SRZ ;  /* 0x0000000000307805 */ /* 0x000fe4000001ff00 */
[----:B------:R-:W-:Y:S01]  /*0220*/  MOV R0, RZ ;  /* 0x000000ff00007202 */ /* 0x000fe20000000f00 */
[----:B------:R-:W-:Y:S01]  /*0230*/  IMAD R16, R20, R5, RZ ;  /* 0x0000000514107224 */ /* 0x000fe200078e02ff */
[----:B------:R-:W-:-:S02]  /*0240*/  MOV R4, RZ ;  /* 0x000000ff00047202 */ /* 0x000fc40000000f00 */
[----:B------:R-:W-:Y:S02]  /*0250*/  MOV R45, RZ ;  /* 0x000000ff002d7202 */ /* 0x000fe40000000f00 */
[----:B------:R-:W-:Y:S01]  /*0260*/  MOV R40, RZ ;  /* 0x000000ff00287202 */ /* 0x000fe20000000f00 */
[----:B------:R-:W-:Y:S06]  /*0270*/  @!P0 BRA `(.L_x_5) ;  /* 0x0000000400c48947 */ /* 0x000fec0003800000 */
[----:B------:R-:W0:Y:S01]  /*0280*/  LDC.64 R30, c[0x0][0x388] ;  /* 0x0000e200ff1e7b82 */ /* 0x000e220000000a00 */
[----:B------:R-:W-:Y:S01]  /*0290*/  LEA R25, R5, R16, 0x1 ;  /* 0x0000001005197211 */ /* 0x000fe200078e08ff */
[-C--:B------:R-:W-:Y:S01]  /*02a0*/  IMAD R20, R20, R5.reuse, R5 ;  /* 0x0000000514147224 */ /* 0x080fe200078e0205 */
[----:B------:R-:W-:Y:S02]  /*02b0*/  SHF.L.U32 R12, R6, 0x2, RZ ;  /* 0x00000002060c7819 */ /* 0x000fe400000006ff */
[----:B------:R-:W-:Y:S02]  /*02c0*/  IADD3 R17, PT, PT, R25, R5, RZ ;  /* 0x0000000519117210 */ /* 0x000fe40007ffe0ff */
[C---:B------:R-:W-:Y:S01]  /*02d0*/  IADD3 R38, PT, PT, R12.reuse, 0x2, RZ ;  /* 0x000000020c267810 */ /* 0x040fe20007ffe0ff */
[----:B------:R-:W1:Y:S01]  /*02e0*/  LDC R18, c[0x0][0x398] ;  /* 0x0000e600ff127b82 */ /* 0x000e620000000800 */
[----:B------:R-:W-:-:S03]  /*02f0*/  IMAD R36, R12, R9, R7 ;  /* 0x000000090c247224 */ /* 0x000fc600078e0207 */
[----:B------:R-:W-:Y:S02]  /*0300*/  IMAD R34, R38, R9, R7 ;  /* 0x0000000926227224 */ /* 0x000fe400078e0207 */
[----:B0-----:R-:W-:-:S04]  /*0310*/  IMAD.WIDE.U32 R32, R25, 0x4, R30 ;  /* 0x0000000419207825 */ /* 0x001fc800078e001e */
[----:B------:R-:W-:Y:S01]  /*0320*/  IMAD.WIDE.U32 R14, R17, 0x4, R30 ;  /* 0x00000004110e7825 */ /* 0x000fe200078e001e */
[----:B------:R-:W-:-:S03]  /*0330*/  IADD3 R21, P1, PT, R32, 0x4, RZ ;  /* 0x0000000420157810 */ /* 0x000fc60007f3e0ff */
[----:B------:R-:W-:Y:S01]  /*0340*/  IMAD.WIDE.U32 R28, R16, 0x4, R30 ;  /* 0x00000004101c7825 */ /* 0x000fe200078e001e */
[----:B------:R-:W-:-:S03]  /*0350*/  IADD3 R27, P0, PT, R14, 0x4, RZ ;  /* 0x000000040e1b7810 */ /* 0x000fc60007f1e0ff */
[----:B------:R-:W-:Y:S01]  /*0360*/  HFMA2 R14, -RZ, RZ, 0, 0 ;  /* 0x00000000ff0e7431 */ /* 0x000fe200000001ff */
[----:B-1----:R-:W-:Y:S02]  /*0370*/  IADD3 R26, PT, PT, R7, R18, RZ ;  /* 0x00000012071a7210 */ /* 0x002fe40007ffe0ff */
[----:B------:R-:W-:Y:S01]  /*0380*/  IADD3 R32, P2, PT, R28, 0x4, RZ ;  /* 0x000000041c207810 */ /* 0x000fe20007f5e0ff */
[C---:B------:R-:W-:Y:S01]  /*0390*/  IMAD R28, R12.reuse, R9, R9 ;  /* 0x000000090c1c7224 */ /* 0x040fe200078e0209 */
[----:B------:R-:W-:Y:S02]  /*03a0*/  IADD3.X R19, PT, PT, RZ, R15, RZ, P0, !PT ;  /* 0x0000000fff137210 */ /* 0x000fe400007fe4ff */
[----:B------:R-:W-:Y:S02]  /*03b0*/  IADD3 R12, PT, PT, R12, 0x3, RZ ;  /* 0x000000030c0c7810 */ /* 0x000fe40007ffe0ff */
[----:B------:R-:W-:Y:S02]  /*03c0*/  LOP3.LUT R15, R5, 0x7ffffffe, RZ, 0xc0, !PT ;  /* 0x7ffffffe050f7812 */ /* 0x000fe400078ec0ff */
[----:B------:R-:W-:Y:S01]  /*03d0*/  IADD3.X R24, PT, PT, RZ, R33, RZ, P1, !PT ;  /* 0x00000021ff187210 */ /* 0x000fe20000ffe4ff */
[----:B------:R-:W-:Y:S01]  /*03e0*/  IMAD R35, R12, R9, R7 ;  /* 0x000000090c237224 */ /* 0x000fe200078e0207 */
[----:B------:R-:W-:Y:S01]  /*03f0*/  IADD3.X R33, PT, PT, RZ, R29, RZ, P2, !PT ;  /* 0x0000001dff217210 */ /* 0x000fe200017fe4ff */
[----:B------:R-:W-:Y:S01]  /*0400*/  IMAD R29, R38, R9, R26 ;  /* 0x00000009261d7224 */ /* 0x000fe200078e021a */
[----:B------:R-:W-:-:S02]  /*0410*/  IADD3 R22, PT, PT, R28, R7, RZ ;  /* 0x000000071c167210 */ /* 0x000fc40007ffe0ff */
[----:B------:R-:W-:Y:S01]  /*0420*/  IADD3 R28, PT, PT, R28, R26, RZ ;  /* 0x0000001a1c1c7210 */ /* 0x000fe20007ffe0ff */
[----:B------:R-:W-:Y:S01]  /*0430*/  IMAD R26, R12, R9, R26 ;  /* 0x000000090c1a7224 */ /* 0x000fe200078e021a */
[----:B------:R-:W-:-:S07]  /*0440*/  IADD3 R15, PT, PT, -R15, RZ, RZ ;  /* 0x000000ff0f0f7210 */ /* 0x000fce0007ffe1ff */
.L_x_6:
[----:B------:R-:W0:Y:S01]  /*0450*/  LDC.64 R56, c[0x0][0x380] ;  /* 0x0000e000ff387b82 */ /* 0x000e220000000a00 */
[----:B------:R-:W-:-:S04]  /*0460*/  IMAD.WIDE.U32 R42, R17, 0x4, R30 ;  /* 0x00000004112a7825 */ /* 0x000fc800078e001e */
[--C-:B------:R-:W-:Y:S01]  /*0470*/  IMAD.WIDE.U32 R38, R25, 0x4, R30.reuse ;  /* 0x0000000419267825 */ /* 0x100fe200078e001e */
[----:B------:R1:W2:Y:S05]  /*0480*/  LDG.E.CONSTANT R37, desc[UR4][R42.64] ;  /* 0x000000042a257981 */ /* 0x0002aa000c1e9900 */
[----:B------:R-:W3:Y:S01]  /*0490*/  LDG.E.CONSTANT R38, desc[UR4][R38.64] ;  /* 0x0000000426267981 */ /* 0x000ee2000c1e9900 */
[----:B-1----:R-:W-:-:S05]  /*04a0*/  IMAD.WIDE.U32 R42, R20, 0x4, R30 ;  /* 0x00000004142a7825 */ /* 0x002fca00078e001e */
[----:B------:R-:W4:Y:S01]  /*04b0*/  LDG.E.CONSTANT R12, desc[UR4][R42.64] ;  /* 0x000000042a0c7981 */ /* 0x000f22000c1e9900 */
[----:B0-----:R-:W-:-:S03]  /*04c0*/  IMAD.WIDE.U32 R50, R22, 0x4, R56 ;  /* 0x0000000416327825 */ /* 0x001fc600078e0038 */
[----:B------:R-:W5:Y:S01]  /*04d0*/  LDG.E.CONSTANT R39, desc[UR4][R42.64+0x4] ;  /* 0x000004042a277981 */ /* 0x000f62000c1e9900 */
[----:B------:R-:W-:-:S03]  /*04e0*/  IMAD.WIDE.U32 R54, R34, 0x4, R56 ;  /* 0x0000000422367825 */ /* 0x000fc600078e0038 */
[----:B------:R-:W5:Y:S04]  /*04f0*/  LDG.E.CONSTANT R44, desc[UR4][R50.64] ;  /* 0x00000004322c7981 */ /* 0x000f68000c1e9900 */
[----:B------:R0:W4:Y:S04]  /*0500*/  LDG.E.CONSTANT R41, desc[UR4][R54.64] ;  /* 0x0000000436297981 */ /* 0x000128000c1e9900 */
[----:B------:R-:W5:Y:S01]  /*0510*/  LDG.E.CONSTANT R51, desc[UR4][R32.64+-0x4] ;  /* 0xfffffc0420337981 */ /* 0x000f62000c1e9900 */
[----:B0-----:R-:W-:-:S04]  /*0520*/  IMAD.WIDE R54, R36, 0x4, R56 ;  /* 0x0000000424367825 */ /* 0x001fc800078e0238 */
[----:B------:R-:W-:Y:S01]  /*0530*/  IMAD.WIDE.U32 R58, R35, 0x4, R56 ;  /* 0x00000004233a7825 */ /* 0x000fe200078e0038 */
[----:B------:R0:W5:Y:S03]  /*0540*/  LDG.E.CONSTANT R50, desc[UR4][R54.64] ;  /* 0x0000000436327981 */ /* 0x000166000c1e9900 */
[----:B------:R-:W-:Y:S02]  /*0550*/  IMAD.WIDE R42, R18, 0x4, R54 ;  /* 0x00000004122a7825 */ /* 0x000fe400078e0236 */
[----:B------:R-:W5:Y:S04]  /*0560*/  LDG.E.CONSTANT R58, desc[UR4][R58.64] ;  /* 0x000000043a3a7981 */ /* 0x000f68000c1e9900 */
[----:B------:R1:W5:Y:S01]  /*0570*/  LDG.E.CONSTANT R11, desc[UR4][R42.64] ;  /* 0x000000042a0b7981 */ /* 0x000362000c1e9900 */
[----:B0-----:R-:W-:-:S04]  /*0580*/  IMAD.WIDE.U32 R54, R28, 0x4, R56 ;  /* 0x000000041c367825 */ /* 0x001fc800078e0038 */
[--C-:B------:R-:W-:Y:S02]  /*0590*/  IMAD.WIDE.U32 R60, R29, 0x4, R56.reuse ;  /* 0x000000041d3c7825 */ /* 0x100fe400078e0038 */
[----:B------:R-:W5:Y:S01]  /*05a0*/  LDG.E.CONSTANT R55, desc[UR4][R54.64] ;  /* 0x0000000436377981 */ /* 0x000f62000c1e9900 */
[----:B-1----:R-:W-:Y:S02]  /*05b0*/  MOV R42, R21 ;  /* 0x00000015002a7202 */ /* 0x002fe40000000f00 */
[----:B------:R-:W-:Y:S01]  /*05c0*/  MOV R43, R24 ;  /* 0x00000018002b7202 */ /* 0x000fe20000000f00 */
[----:B------:R-:W-:Y:S01]  /*05d0*/  IMAD.WIDE.U32 R56, R26, 0x4, R56 ;  /* 0x000000041a387825 */ /* 0x000fe200078e0038 */
[----:B------:R-:W5:Y:S03]  /*05e0*/  LDG.E.CONSTANT R54, desc[UR4][R60.64] ;  /* 0x000000043c367981 */ /* 0x000f66000c1e9900 */
[-C--:B----4-:R-:W-:Y:S01]  /*05f0*/  FFMA R47, R12, R41.reuse, R47 ;  /* 0x000000290c2f7223 */ /* 0x090fe2000000002f */
[-C--:B---3--:R-:W-:Y:S01]  /*0600*/  FFMA R46, R38, R41.reuse, R46 ;  /* 0x00000029262e7223 */ /* 0x088fe2000000002e */
[-C--:B--2---:R-:W-:Y:S01]  /*0610*/  FFMA R53, R37, R41.reuse, R53 ;  /* 0x0000002925357223 */ /* 0x084fe20000000035 */
[----:B-----5:R-:W-:-:S02]  /*0620*/  FFMA R52, R51, R41, R52 ;  /* 0x0000002933347223 */ /* 0x020fc40000000034 */
[----:B------:R0:W2:Y:S01]  /*0630*/  LDG.E.CONSTANT R41, desc[UR4][R42.64] ;  /* 0x000000042a297981 */ /* 0x0000a2000c1e9900 */
[-C--:B------:R-:W-:Y:S01]  /*0640*/  FFMA R49, R38, R44.reuse, R49 ;  /* 0x0000002c26317223 */ /* 0x080fe20000000031 */
[-C--:B------:R-:W-:Y:S01]  /*0650*/  FFMA R48, R37, R44.reuse, R48 ;  /* 0x0000002c25307223 */ /* 0x080fe20000000030 */
[-C--:B------:R-:W-:Y:S01]  /*0660*/  FFMA R45, R51, R44.reuse, R45 ;  /* 0x0000002c332d7223 */ /* 0x080fe2000000002d */
[----:B------:R-:W-:Y:S02]  /*0670*/  FFMA R40, R12, R44, R40 ;  /* 0x0000002c0c287223 */ /* 0x000fe40000000028 */
[----:B------:R-:W3:Y:S01]  /*0680*/  LDG.E.CONSTANT R44, desc[UR4][R56.64] ;  /* 0x00000004382c7981 */ /* 0x000ee2000c1e9900 */
[----:B0-----:R-:W-:Y:S02]  /*0690*/  MOV R42, R27 ;  /* 0x0000001b002a7202 */ /* 0x001fe40000000f00 */
[----:B------:R-:W-:-:S05]  /*06a0*/  MOV R43, R19 ;  /* 0x00000013002b7202 */ /* 0x000fca0000000f00 */
[----:B------:R-:W4:Y:S04]  /*06b0*/  LDG.E.CONSTANT R42, desc[UR4][R42.64] ;  /* 0x000000042a2a7981 */ /* 0x000f28000c1e9900 */
[----:B------:R0:W5:Y:S01]  /*06c0*/  LDG.E.CONSTANT R43, desc[UR4][R32.64] ;  /* 0x00000004202b7981 */ /* 0x000162000c1e9900 */
[----:B------:R-:W-:Y:S02]  /*06d0*/  IADD3 R15, PT, PT, R15, 0x2, RZ ;  /* 0x000000020f0f7810 */ /* 0x000fe40007ffe0ff */
[----:B0-----:R-:W-:-:S04]  /*06e0*/  IADD3 R32, P0, PT, R32, 0x8, RZ ;  /* 0x0000000820207810 */ /* 0x001fc80007f1e0ff */
[----:B------:R-:W-:Y:S02]  /*06f0*/  IADD3.X R33, PT, PT, RZ, R33, RZ, P0, !PT ;  /* 0x00000021ff217210 */ /* 0x000fe400007fe4ff */
[----:B------:R-:W-:Y:S01]  /*0700*/  ISETP.NE.AND P0, PT, R15, RZ, PT ;  /* 0x000000ff0f00720c */ /* 0x000fe20003f05270 */
[C---:B------:R-:W-:Y:S01]  /*0710*/  FFMA R0, R50.reuse, R51, R0 ;  /* 0x0000003332007223 */ /* 0x040fe20000000000 */
[C---:B------:R-:W-:Y:S01]  /*0720*/  FFMA R4, R50.reuse, R12, R4 ;  /* 0x0000000c32047223 */ /* 0x040fe20000000004 */
[C---:B------:R-:W-:Y:S01]  /*0730*/  FFMA R3, R50.reuse, R38, R3 ;  /* 0x0000002632037223 */ /* 0x040fe20000000003 */
[----:B------:R-:W-:Y:S01]  /*0740*/  FFMA R2, R50, R37, R2 ;  /* 0x0000002532027223 */ /* 0x000fe20000000002 */
[-C--:B------:R-:W-:Y:S01]  /*0750*/  FFMA R10, R51, R58.reuse, R10 ;  /* 0x0000003a330a7223 */ /* 0x080fe2000000000a */
[-C--:B------:R-:W-:Y:S01]  /*0760*/  FFMA R23, R12, R58.reuse, R23 ;  /* 0x0000003a0c177223 */ /* 0x080fe20000000017 */
[-C--:B------:R-:W-:Y:S01]  /*0770*/  FFMA R13, R38, R58.reuse, R13 ;  /* 0x0000003a260d7223 */ /* 0x080fe2000000000d */
[----:B------:R-:W-:Y:S01]  /*0780*/  FFMA R14, R37, R58, R14 ;  /* 0x0000003a250e7223 */ /* 0x000fe2000000000e */
[----:B------:R-:W-:-:S02]  /*0790*/  IADD3 R27, P1, PT, R27, 0x8, RZ ;  /* 0x000000081b1b7810 */ /* 0x000fc40007f3e0ff */
[----:B------:R-:W-:Y:S01]  /*07a0*/  IADD3 R21, P2, PT, R21, 0x8, RZ ;  /* 0x0000000815157810 */ /* 0x000fe20007f5e0ff */
[----:B------:R-:W-:Y:S01]  /*07b0*/  FFMA R4, R11, R39, R4 ;  /* 0x000000270b047223 */ /* 0x000fe20000000004 */
[C---:B------:R-:W-:Y:S01]  /*07c0*/  FFMA R40, R39.reuse, R55, R40 ;  /* 0x0000003727287223 */ /* 0x040fe20000000028 */
[----:B------:R-:W-:Y:S01]  /*07d0*/  FFMA R47, R39, R54, R47 ;  /* 0x00000036272f7223 */ /* 0x000fe2000000002f */
[----:B------:R-:W-:Y:S02]  /*07e0*/  IADD3 R20, PT, PT, R20, 0x2, RZ ;  /* 0x0000000214147810 */ /* 0x000fe40007ffe0ff */
[----:B------:R-:W-:Y:S02]  /*07f0*/  IADD3 R25, PT, PT, R25, 0x2, RZ ;  /* 0x0000000219197810 */ /* 0x000fe40007ffe0ff */
[----:B------:R-:W-:Y:S02]  /*0800*/  IADD3 R17, PT, PT, R17, 0x2, RZ ;  /* 0x0000000211117810 */ /* 0x000fe40007ffe0ff */
[----:B------:R-:W-:-:S02]  /*0810*/  IADD3.X R19, PT, PT, RZ, R19, RZ, P1, !PT ;  /* 0x00000013ff137210 */ /* 0x000fc40000ffe4ff */
[----:B------:R-:W-:Y:S02]  /*0820*/  IADD3.X R24, PT, PT, RZ, R24, RZ, P2, !PT ;  /* 0x00000018ff187210 */ /* 0x000fe400017fe4ff */
[C---:B------:R-:W-:Y:S02]  /*0830*/  LEA R22, R18.reuse, R22, 0x1 ;  /* 0x0000001612167211 */ /* 0x040fe400078e08ff */
[C---:B------:R-:W-:Y:S02]  /*0840*/  LEA R28, R18.reuse, R28, 0x1 ;  /* 0x0000001c121c7211 */ /* 0x040fe400078e08ff */
[C---:B------:R-:W-:Y:S02]  /*0850*/  LEA R34, R18.reuse, R34, 0x1 ;  /* 0x0000002212227211 */ /* 0x040fe400078e08ff */
[C---:B------:R-:W-:Y:S02]  /*0860*/  LEA R29, R18.reuse, R29, 0x1 ;  /* 0x0000001d121d7211 */ /* 0x040fe400078e08ff */
[----:B------:R-:W-:-:S02]  /*0870*/  LEA R35, R18, R35, 0x1 ;  /* 0x0000002312237211 */ /* 0x000fc400078e08ff */
[C---:B------:R-:W-:Y:S02]  /*0880*/  LEA R26, R18.reuse, R26, 0x1 ;  /* 0x0000001a121a7211 */ /* 0x040fe400078e08ff */
[----:B------:R-:W-:Y:S01]  /*0890*/  LEA R36, R18, R36, 0x1 ;  /* 0x0000002412247211 */ /* 0x000fe200078e08ff */
[----:B--2---:R-:W-:Y:S01]  /*08a0*/  FFMA R3, R11, R41, R3 ;  /* 0x000000290b037223 */ /* 0x004fe20000000003 */
[CC--:B------:R-:W-:Y:S01]  /*08b0*/  FFMA R49, R41.reuse, R55.reuse, R49 ;  /* 0x0000003729317223 */ /* 0x0c0fe20000000031 */
[----:B------:R-:W-:Y:S01]  /*08c0*/  FFMA R46, R41, R54, R46 ;  /* 0x00000036292e7223 */ /* 0x000fe2000000002e */
[-C--:B---3--:R-:W-:Y:S01]  /*08d0*/  FFMA R23, R39, R44.reuse, R23 ;  /* 0x0000002c27177223 */ /* 0x088fe20000000017 */
[----:B------:R-:W-:Y:S01]  /*08e0*/  FFMA R13, R41, R44, R13 ;  /* 0x0000002c290d7223 */ /* 0x000fe2000000000d */
[C---:B----4-:R-:W-:Y:S01]  /*08f0*/  FFMA R2, R11.reuse, R42, R2 ;  /* 0x0000002a0b027223 */ /* 0x050fe20000000002 */
[C---:B------:R-:W-:Y:S01]  /*0900*/  FFMA R48, R42.reuse, R55, R48 ;  /* 0x000000372a307223 */ /* 0x040fe20000000030 */
[C---:B------:R-:W-:Y:S01]  /*0910*/  FFMA R53, R42.reuse, R54, R53 ;  /* 0x000000362a357223 */ /* 0x040fe20000000035 */
[----:B------:R-:W-:Y:S01]  /*0920*/  FFMA R14, R42, R44, R14 ;  /* 0x0000002c2a0e7223 */ /* 0x000fe2000000000e */
[----:B-----5:R-:W-:Y:S01]  /*0930*/  FFMA R0, R11, R43, R0 ;  /* 0x0000002b0b007223 */ /* 0x020fe20000000000 */
[C---:B------:R-:W-:Y:S01]  /*0940*/  FFMA R45, R43.reuse, R55, R45 ;  /* 0x000000372b2d7223 */ /* 0x040fe2000000002d */
[C---:B------:R-:W-:Y:S01]  /*0950*/  FFMA R52, R43.reuse, R54, R52 ;  /* 0x000000362b347223 */ /* 0x040fe20000000034 */
[----:B------:R-:W-:Y:S01]  /*0960*/  FFMA R10, R43, R44, R10 ;  /* 0x0000002c2b0a7223 */ /* 0x000fe2000000000a */
[----:B------:R-:W-:Y:S06]  /*0970*/  @P0 BRA `(.L_x_6) ;  /* 0xfffffff800b40947 */ /* 0x000fec000383ffff */
[----:B------:R-:W-:-:S07]  /*0980*/  LOP3.LUT R15, R5, 0x7ffffffe, RZ, 0xc0, !PT ;  /* 0x7ffffffe050f7812 */ /* 0x000fce00078ec0ff */
.L_x_5:
[----:B------:R-:W-:-:S04]  /*0990*/  LOP3.LUT R11, R5, 0x1, RZ, 0xc0, !PT ;  /* 0x00000001050b7812 */ /* 0x000fc800078ec0ff */
[----:B------:R-:W-:-:S13]  /*09a0*/  ISETP.NE.U32.AND P0, PT, R11, 0x1, PT ;  /* 0x000000010b00780c */ /* 0x000fda0003f05070 */
[----:B------:R-:W-:Y:S05]  /*09b0*/  @P0 BRA `(.L_x_4) ;  /* 0x0000000000b40947 */ /* 0x000fea0003800000 */
[----:B------:R-:W0:Y:S01]  /*09c0*/  LDC.64 R20, c[0x0][0x388] ;  /* 0x0000e200ff147b82 */ /* 0x000e220000000a00 */
[----:B------:R-:W1:Y:S01]  /*09d0*/  LDCU UR6, c[0x0][0x398] ;  /* 0x00007300ff0677ac */ /* 0x000e620008000800 */
[----:B------:R-:W-:Y:S01]  /*09e0*/  IMAD R12, R9, R6, RZ ;  /* 0x00000006090c7224 */ /* 0x000fe200078e02ff */
[----:B------:R-:W-:-:S04]  /*09f0*/  IADD3 R16, PT, PT, R16, R15, RZ ;  /* 0x0000000f10107210 */ /* 0x000fc80007ffe0ff */
[----:B------:R-:W-:Y:S01]  /*0a00*/  IADD3 R17, PT, PT, R16, R5, RZ ;  /* 0x0000000510117210 */ /* 0x000fe20007ffe0ff */
[----:B------:R-:W2:Y:S01]  /*0a10*/  LDC.64 R18, c[0x0][0x380] ;  /* 0x0000e000ff127b82 */ /* 0x000ea20000000a00 */
[----:B------:R-:W-:Y:S02]  /*0a20*/  LEA R12, R12, R7, 0x2 ;  /* 0x000000070c0c7211 */ /* 0x000fe400078e10ff */
[----:B------:R-:W-:-:S04]  /*0a30*/  IADD3 R24, PT, PT, R17, R5, RZ ;  /* 0x0000000511187210 */ /* 0x000fc80007ffe0ff */
[----:B------:R-:W-:Y:S01]  /*0a40*/  IADD3 R5, PT, PT, R24, R5, RZ ;  /* 0x0000000518057210 */ /* 0x000fe20007ffe0ff */
[----:B-1----:R-:W-:-:S05]  /*0a50*/  IMAD R12, R15, UR6, R12 ;  /* 0x000000060f0c7c24 */ /* 0x002fca000f8e020c */
[----:B------:R-:W-:Y:S01]  /*0a60*/  IADD3 R28, PT, PT, R12, R9, RZ ;  /* 0x000000090c1c7210 */ /* 0x000fe20007ffe0ff */
[----:B0-----:R-:W-:-:S04]  /*0a70*/  IMAD.WIDE.U32 R30, R16, 0x4, R20 ;  /* 0x00000004101e7825 */ /* 0x001fc800078e0014 */
[--C-:B------:R-:W-:Y:S01]  /*0a80*/  IMAD.WIDE.U32 R16, R17, 0x4, R20.reuse ;  /* 0x0000000411107825 */ /* 0x100fe200078e0014 */
[----:B------:R0:W3:Y:S03]  /*0a90*/  LDG.E.CONSTANT R11, desc[UR4][R30.64] ;  /* 0x000000041e0b7981 */ /* 0x0000e6000c1e9900 */
[--C-:B------:R-:W-:Y:S02]  /*0aa0*/  IMAD.WIDE.U32 R24, R24, 0x4, R20.reuse ;  /* 0x0000000418187825 */ /* 0x100fe400078e0014 */
[----:B------:R-:W4:Y:S02]  /*0ab0*/  LDG.E.CONSTANT R16, desc[UR4][R16.64] ;  /* 0x0000000410107981 */ /* 0x000f24000c1e9900 */
[----:B------:R-:W-:Y:S01]  /*0ac0*/  IMAD.WIDE.U32 R20, R5, 0x4, R20 ;  /* 0x0000000405147825 */ /* 0x000fe200078e0014 */
[-C--:B------:R-:W-:Y:S01]  /*0ad0*/  IADD3 R5, PT, PT, R28, R9.reuse, RZ ;  /* 0x000000091c057210 */ /* 0x080fe20007ffe0ff */
[----:B------:R-:W5:Y:S02]  /*0ae0*/  LDG.E.CONSTANT R24, desc[UR4][R24.64] ;  /* 0x0000000418187981 */ /* 0x000f64000c1e9900 */
[--C-:B--2---:R-:W-:Y:S01]  /*0af0*/  IMAD.WIDE R26, R12, 0x4, R18.reuse ;  /* 0x000000040c1a7825 */ /* 0x104fe200078e0212 */
[----:B------:R-:W-:Y:S01]  /*0b00*/  IADD3 R15, PT, PT, R5, R9, RZ ;  /* 0x00000009050f7210 */ /* 0x000fe20007ffe0ff */
[----:B------:R-:W2:Y:S02]  /*0b10*/  LDG.E.CONSTANT R21, desc[UR4][R20.64] ;  /* 0x0000000414157981 */ /* 0x000ea4000c1e9900 */
[----:B------:R-:W-:-:S02]  /*0b20*/  IMAD.WIDE.U32 R28, R28, 0x4, R18 ;  /* 0x000000041c1c7825 */ /* 0x000fc400078e0012 */
[----:B------:R-:W3:Y:S02]  /*0b30*/  LDG.E.CONSTANT R27, desc[UR4][R26.64] ;  /* 0x000000041a1b7981 */ /* 0x000ee4000c1e9900 */
[--C-:B0-----:R-:W-:Y:S02]  /*0b40*/  IMAD.WIDE.U32 R30, R5, 0x4, R18.reuse ;  /* 0x00000004051e7825 */ /* 0x101fe400078e0012 */
[----:B------:R-:W2:Y:S02]  /*0b50*/  LDG.E.CONSTANT R28, desc[UR4][R28.64] ;  /* 0x000000041c1c7981 */ /* 0x000ea4000c1e9900 */
[----:B------:R-:W-:Y:S02]  /*0b60*/  IMAD.WIDE.U32 R18, R15, 0x4, R18 ;  /* 0x000000040f127825 */ /* 0x000fe400078e0012 */
[----:B------:R-:W2:Y:S04]  /*0b70*/  LDG.E.CONSTANT R30, desc[UR4][R30.64] ;  /* 0x000000041e1e7981 */ /* 0x000ea8000c1e9900 */
[----:B------:R-:W2:Y:S01]  /*0b80*/  LDG.E.CONSTANT R18, desc[UR4][R18.64] ;  /* 0x0000000412127981 */ /* 0x000ea2000c1e9900 */
[C---:B---3--:R-:W-:Y:S01]  /*0b90*/  FFMA R0, R27.reuse, R11, R0 ;  /* 0x0000000b1b007223 */ /* 0x048fe20000000000 */
[C---:B----4-:R-:W-:Y:S01]  /*0ba0*/  FFMA R4, R27.reuse, R16, R4 ;  /* 0x000000101b047223 */ /* 0x050fe20000000004 */
[C---:B-----5:R-:W-:Y:S01]  /*0bb0*/  FFMA R3, R27.reuse, R24, R3 ;  /* 0x000000181b037223 */ /* 0x060fe20000000003 */
[----:B--2---:R-:W-:Y:S01]  /*0bc0*/  FFMA R2, R27, R21, R2 ;  /* 0x000000151b027223 */ /* 0x004fe20000000002 */
[-C--:B------:R-:W-:Y:S01]  /*0bd0*/  FFMA R45, R11, R28.reuse, R45 ;  /* 0x0000001c0b2d7223 */ /* 0x080fe2000000002d */
[-C--:B------:R-:W-:Y:S01]  /*0be0*/  FFMA R40, R16, R28.reuse, R40 ;  /* 0x0000001c10287223 */ /* 0x080fe20000000028 */
[-C--:B------:R-:W-:Y:S01]  /*0bf0*/  FFMA R49, R24, R28.reuse, R49 ;  /* 0x0000001c18317223 */ /* 0x080fe20000000031 */
[----:B------:R-:W-:Y:S01]  /*0c00*/  FFMA R48, R21, R28, R48 ;  /* 0x0000001c15307223 */ /* 0x000fe20000000030 */
[-C--:B------:R-:W-:Y:S01]  /*0c10*/  FFMA R52, R11, R30.reuse, R52 ;  /* 0x0000001e0b347223 */ /* 0x080fe20000000034 */
[-C--:B------:R-:W-:Y:S01]  /*0c20*/  FFMA R47, R16, R30.reuse, R47 ;  /* 0x0000001e102f7223 */ /* 0x080fe2000000002f */
[-C--:B------:R-:W-:Y:S01]  /*0c30*/  FFMA R46, R24, R30.reuse, R46 ;  /* 0x0000001e182e7223 */ /* 0x080fe2000000002e */
[----:B------:R-:W-:Y:S01]  /*0c40*/  FFMA R53, R21, R30, R53 ;  /* 0x0000001e15357223 */ /* 0x000fe20000000035 */
[-C--:B------:R-:W-:Y:S01]  /*0c50*/  FFMA R10, R11, R18.reuse, R10 ;  /* 0x000000120b0a7223 */ /* 0x080fe2000000000a */
[-C--:B------:R-:W-:Y:S01]  /*0c60*/  FFMA R23, R16, R18.reuse, R23 ;  /* 0x0000001210177223 */ /* 0x080fe20000000017 */
[-C--:B------:R-:W-:Y:S01]  /*0c70*/  FFMA R13, R24, R18.reuse, R13 ;  /* 0x00000012180d7223 */ /* 0x080fe2000000000d */
[----:B------:R-:W-:-:S07]  /*0c80*/  FFMA R14, R21, R18, R14 ;  /* 0x00000012150e7223 */ /* 0x000fce000000000e */
.L_x_4:
[----:B------:R-:W0:Y:S01]  /*0c90*/  S2R R5, SR_TID.Y ;  /* 0x0000000000057919 */ /* 0x000e220000002200 */
[----:B------:R-:W0:Y:S01]  /*0ca0*/  LDCU UR6, c[0x0][0x364] ;  /* 0x00006c80ff0677ac */ /* 0x000e220008000800 */
[----:B------:R-:W1:Y:S01]  /*0cb0*/  LDC.64 R16, c[0x0][0x390] ;  /* 0x0000e400ff107b82 */ /* 0x000e620000000a00 */
[----:B------:R-:W-:Y:S01]  /*0cc0*/  IMAD R6, R9, R6, RZ ;  /* 0x0000000609067224 */ /* 0x000fe200078e02ff */
[----:B------:R-:W2:Y:S04]  /*0cd0*/  LDCU UR7, c[0x0][0x39c] ;  /* 0x00007380ff0777ac */ /* 0x000ea80008000800 */
[----:B------:R-:W-:Y:S01]  /*0ce0*/  LEA R6, R6, R7, 0x2 ;  /* 0x0000000706067211 */ /* 0x000fe200078e10ff */
[----:B0-----:R-:W-:-:S03]  /*0cf0*/  IMAD R8, R8, UR6, R5 ;  /* 0x0000000608087c24 */ /* 0x001fc6000f8e0205 */
[-C--:B------:R-:W-:Y:S02]  /*0d00*/  IADD3 R5, PT, PT, R6, R9.reuse, RZ ;  /* 0x0000000906057210 */ /* 0x080fe40007ffe0ff */
[----:B------:R-:W-:Y:S02]  /*0d10*/  SHF.L.U32 R8, R8, 0x2, RZ ;  /* 0x0000000208087819 */ /* 0x000fe400000006ff */
[----:B------:R-:W-:-:S03]  /*0d20*/  IADD3 R11, PT, PT, R5, R9, RZ ;  /* 0x00000009050b7210 */ /* 0x000fc60007ffe0ff */
[--C-:B--2---:R-:W-:Y:S01]  /*0d30*/  IMAD R5, R5, UR7, R8.reuse ;  /* 0x0000000705057c24 */ /* 0x104fe2000f8e0208 */
[C---:B------:R-:W-:Y:S01]  /*0d40*/  IADD3 R9, PT, PT, R11.reuse, R9, RZ ;  /* 0x000000090b097210 */ /* 0x040fe20007ffe0ff */
[--C-:B------:R-:W-:Y:S02]  /*0d50*/  IMAD R7, R6, UR7, R8.reuse ;  /* 0x0000000706077c24 */ /* 0x100fe4000f8e0208 */
[--C-:B------:R-:W-:Y:S01]  /*0d60*/  IMAD R11, R11, UR7, R8.reuse ;  /* 0x000000070b0b7c24 */ /* 0x100fe2000f8e0208 */
[----:B------:R-:W-:Y:S01]  /*0d70*/  IADD3 R19, PT, PT, R5, 0x1, RZ ;  /* 0x0000000105137810 */ /* 0x000fe20007ffe0ff */
[----:B------:R-:W-:Y:S01]  /*0d80*/  IMAD R31, R9, UR7, R8 ;  /* 0x00000007091f7c24 */ /* 0x000fe2000f8e0208 */
[----:B------:R-:W-:Y:S01]  /*0d90*/  IADD3 R21, PT, PT, R5, 0x2, RZ ;  /* 0x0000000205157810 */ /* 0x000fe20007ffe0ff */
[--C-:B-1----:R-:W-:Y:S01]  /*0da0*/  IMAD.WIDE R6, R7, 0x4, R16.reuse ;  /* 0x0000000407067825 */ /* 0x102fe200078e0210 */
[C---:B------:R-:W-:Y:S02]  /*0db0*/  IADD3 R15, PT, PT, R11.reuse, 0x1, RZ ;  /* 0x000000010b0f7810 */ /* 0x040fe40007ffe0ff */
[----:B------:R-:W-:Y:S01]  /*0dc0*/  IADD3 R27, PT, PT, R11, 0x2, RZ ;  /* 0x000000020b1b7810 */ /* 0x000fe20007ffe0ff */
[C-C-:B------:R-:W-:Y:S01]  /*0dd0*/  IMAD.WIDE.U32 R8, R5.reuse, 0x4, R16.reuse ;  /* 0x0000000405087825 */ /* 0x140fe200078e0010 */
[----:B------:R-:W-:Y:S01]  /*0de0*/  IADD3 R5, PT, PT, R5, 0x3, RZ ;  /* 0x0000000305057810 */ /* 0x000fe20007ffe0ff */
[----:B------:R0:W-:Y:S01]  /*0df0*/  STG.E desc[UR4][R6.64+0x4], R4 ;  /* 0x0000040406007986 */ /* 0x0001e2000c101904 */
[----:B------:R-:W-:Y:S01]  /*0e00*/  IADD3 R29, PT, PT, R11, 0x3, RZ ;  /* 0x000000030b1d7810 */ /* 0x000fe20007ffe0ff */
[--C-:B------:R-:W-:Y:S01]  /*0e10*/  IMAD.WIDE.U32 R18, R19, 0x4, R16.reuse ;  /* 0x0000000413127825 */ /* 0x100fe200078e0010 */
[C---:B------:R-:W-:Y:S01]  /*0e20*/  IADD3 R33, PT, PT, R31.reuse, 0x2, RZ ;  /* 0x000000021f217810 */ /* 0x040fe20007ffe0ff */
[----:B------:R-:W-:Y:S01]  /*0e30*/  STG.E desc[UR4][R6.64], R0 ;  /* 0x0000000006007986 */ /* 0x000fe2000c101904 */
[----:B------:R-:W-:Y:S01]  /*0e40*/  IADD3 R35, PT, PT, R31, 0x3, RZ ;  /* 0x000000031f237810 */ /* 0x000fe20007ffe0ff */
[----:B------:R-:W-:-:S02]  /*0e50*/  IMAD.WIDE.U32 R20, R21, 0x4, R16 ;  /* 0x0000000415147825 */ /* 0x000fc400078e0010 */
[----:B------:R-:W-:Y:S02]  /*0e60*/  STG.E desc[UR4][R6.64+0x8], R3 ;  /* 0x0000080306007986 */ /* 0x000fe4000c101904 */
[--C-:B------:R-:W-:Y:S01]  /*0e70*/  IMAD.WIDE.U32 R24, R11, 0x4, R16.reuse ;  /* 0x000000040b187825 */ /* 0x100fe200078e0010 */
[----:B------:R-:W-:Y:S01]  /*0e80*/  IADD3 R11, PT, PT, R31, 0x1, RZ ;  /* 0x000000011f0b7810 */ /* 0x000fe20007ffe0ff */
[----:B------:R1:W-:Y:S02]  /*0e90*/  STG.E desc[UR4][R6.64+0xc], R2 ;  /* 0x00000c0206007986 */ /* 0x0003e4000c101904 */
[--C-:B0-----:R-:W-:Y:S02]  /*0ea0*/  IMAD.WIDE.U32 R4, R5, 0x4, R16.reuse ;  /* 0x0000000405047825 */ /* 0x101fe400078e0010 */
[----:B------:R0:W-:Y:S04]  /*0eb0*/  STG.E desc[UR4][R8.64], R45 ;  /* 0x0000002d08007986 */ /* 0x0001e8000c101904 */
[----:B------:R2:W-:Y:S01]  /*0ec0*/  STG.E desc[UR4][R18.64], R40 ;  /* 0x0000002812007986 */ /* 0x0005e2000c101904 */
[----:B-1----:R-:W-:-:S03]  /*0ed0*/  IMAD.WIDE.U32 R2, R15, 0x4, R16 ;  /* 0x000000040f027825 */ /* 0x002fc600078e0010 */
[----:B------:R-:W-:Y:S01]  /*0ee0*/  STG.E desc[UR4][R20.64], R49 ;  /* 0x0000003114007986 */ /* 0x000fe2000c101904 */
[----:B------:R-:W-:-:S03]  /*0ef0*/  IMAD.WIDE.U32 R6, R27, 0x4, R16 ;  /* 0x000000041b067825 */ /* 0x000fc600078e0010 */
[----:B------:R-:W-:Y:S01]  /*0f00*/  STG.E desc[UR4][R4.64], R48 ;  /* 0x0000003004007986 */ /* 0x000fe2000c101904 */
[----:B0-----:R-:W-:-:S03]  /*0f10*/  IMAD.WIDE.U32 R8, R29, 0x4, R16 ;  /* 0x000000041d087825 */ /* 0x001fc600078e0010 */
[----:B------:R-:W-:Y:S01]  /*0f20*/  STG.E desc[UR4][R24.64], R52 ;  /* 0x0000003418007986 */ /* 0x000fe2000c101904 */
[----:B--2---:R-:W-:-:S03]  /*0f30*/  IMAD.WIDE.U32 R18, R31, 0x4, R16 ;  /* 0x000000041f127825 */ /* 0x004fc600078e0010 */
[----:B------:R-:W-:Y:S01]  /*0f40*/  STG.E desc[UR4][R2.64], R47 ;  /* 0x0000002f02007986 */ /* 0x000fe2000c101904 */
[----:B------:R-:W-:-:S03]  /*0f50*/  IMAD.WIDE.U32 R26, R11, 0x4, R16 ;  /* 0x000000040b1a7825 */ /* 0x000fc600078e0010 */
[----:B------:R-:W-:Y:S01]  /*0f60*/  STG.E desc[UR4][R6.64], R46 ;  /* 0x0000002e06007986 */ /* 0x000fe2000c101904 */
[----:B------:R-:W-:-:S03]  /*0f70*/  IMAD.WIDE.U32 R28, R33, 0x4, R16 ;  /* 0x00000004211c7825 */ /* 0x000fc600078e0010 */
[----:B------:R-:W-:Y:S01]  /*0f80*/  STG.E desc[UR4][R8.64], R53 ;  /* 0x0000003508007986 */ /* 0x000fe2000c101904 */
[----:B------:R-:W-:-:S03]  /*0f90*/  IMAD.WIDE.U32 R16, R35, 0x4, R16 ;  /* 0x0000000423107825 */ /* 0x000fc600078e0010 */
[----:B------:R-:W-:Y:S04]  /*0fa0*/  STG.E desc[UR4][R18.64], R10 ;  /* 0x0000000a12007986 */ /* 0x000fe8000c101904 */
[----:B------:R-:W-:Y:S04]  /*0fb0*/  STG.E desc[UR4][R26.64], R23 ;  /* 0x000000171a007986 */ /* 0x000fe8000c101904 */
[----:B------:R-:W-:Y:S04]  /*0fc0*/  STG.E desc[UR4][R28.64], R13 ;  /* 0x0000000d1c007986 */ /* 0x000fe8000c101904 */
[----:B------:R-:W-:Y:S01]  /*0fd0*/  STG.E desc[UR4][R16.64], R14 ;  /* 0x0000000e10007986 */ /* 0x000fe2000c101904 */
[----:B------:R-:W-:Y:S05]  /*0fe0*/  EXIT ;  /* 0x000000000000794d */ /* 0x000fea0003800000 */
.L_x_7:
        /* <DEDUP_REMOVED lines=9> */
.L_x_29:


//--------------------- .text._Z16atbt_gpu_iunrollPKfS0_Pfiii --------------------------
	.section	.text._Z16atbt_gpu_iunrollPKfS0_Pfiii,"ax",@progbits
	.align	128
        .global         _Z16atbt_gpu_iunrollPKfS0_Pfiii
        .type           _Z16atbt_gpu_iunrollPKfS0_Pfiii,@function
        .size           _Z16atbt_gpu_iunrollPKfS0_Pfiii,(.L_x_30 - _Z16atbt_gpu_iunrollPKfS0_Pfiii)
        .other          _Z16atbt_gpu_iunrollPKfS0_Pfiii,@"STO_CUDA_ENTRY STV_DEFAULT"
_Z16atbt_gpu_iunrollPKfS0_Pfiii:
.text._Z16atbt_gpu_iunrollPKfS0_Pfiii:
[----:B------:R-:W-:Y:S01]  /*0000*/  LDC R1, c[0x0][0x37c] ;  /* 0x0000df00ff017b82 */ /* 0x000fe20000000800 */
[----:B------:R-:W0:Y:S01]  /*0010*/  S2R R3, SR_CTAID.X ;  /* 0x0000000000037919 */ /* 0x000e220000002500 */
[----:B------:R-:W1:Y:S06]  /*0020*/  LDCU UR5, c[0x0][0x3a0] ;  /* 0x00007400ff0577ac */ /* 0x000e6c0008000800 */
[----:B------:R-:W2:Y:S01]  /*0030*/  LDC R0, c[0x0][0x360] ;  /* 0x0000d800ff007b82 */ /* 0x000ea20000000800 */
[----:B------:R-:W-:Y:S01]  /*0040*/  HFMA2 R26, -RZ, RZ, 0, 0 ;  /* 0x00000000ff1a7431 */ /* 0x000fe200000001ff */
[----:B------:R-:W3:Y:S01]  /*0050*/  S2R R2, SR_CTAID.Y ;  /* 0x0000000000027919 */ /* 0x000ee20000002600 */
[----:B------:R-:W3:Y:S01]  /*0060*/  LDCU UR4, c[0x0][0x364] ;  /* 0x00006c80ff0477ac */ /* 0x000ee20008000800 */
[----:B------:R-:W-:Y:S01]  /*0070*/  HFMA2 R16, -RZ, RZ, 0, 0 ;  /* 0x00000000ff107431 */ /* 0x000fe200000001ff */
[----:B------:R-:W-:Y:S01]  /*0080*/  MOV R18, RZ ;  /* 0x000000ff00127202 */ /* 0x000fe20000000f00 */
[----:B------:R-:W3:Y:S01]  /*0090*/  S2R R5, SR_TID.Y ;  /* 0x0000000000057919 */ /* 0x000ee20000002200 */
[----:B------:R-:W-:Y:S01]  /*00a0*/  MOV R7, RZ ;  /* 0x000000ff00077202 */ /* 0x000fe20000000f00 */
[----:B------:R-:W4:Y:S01]  /*00b0*/  LDCU.64 UR6, c[0x0][0x358] ;  /* 0x00006b00ff0677ac */ /* 0x000f220008000a00 */
[----:B------:R-:W2:Y:S01]  /*00c0*/  S2R R13, SR_TID.X ;  /* 0x00000000000d7919 */ /* 0x000ea20000002100 */
[----:B-1----:R-:W-:Y:S01]  /*00d0*/  UISETP.GE.AND UP0, UPT, UR5, 0x1, UPT ;  /* 0x000000010500788c */ /* 0x002fe2000bf06270 */
[----:B0-----:R-:W-:Y:S01]  /*00e0*/  SHF.L.U32 R3, R3, 0x2, RZ ;  /* 0x0000000203037819 */ /* 0x001fe200000006ff */
[----:B---3--:R-:W-:-:S04]  /*00f0*/  IMAD R2, R2, UR4, R5 ;  /* 0x0000000402027c24 */ /* 0x008fc8000f8e0205 */
[----:B--2---:R-:W-:-:S03]  /*0100*/  IMAD R9, R3, R0, R13 ;  /* 0x0000000003097224 */ /* 0x004fc600078e020d */
[----:B----4-:R-:W-:Y:S05]  /*0110*/  BRA.U !UP0, `(.L_x_8) ;  /* 0x0000000908d87547 */ /* 0x010fea000b800000 */
[----:B------:R-:W-:Y:S02]  /*0120*/  UISETP.GE.U32.AND UP0, UPT, UR5, 0x4, UPT ;  /* 0x000000040500788c */ /* 0x000fe4000bf06070 */
[----:B------:R-:W-:Y:S01]  /*0130*/  IMAD R11, R2, UR5, RZ ;  /* 0x00000005020b7c24 */ /* 0x000fe2000f8e02ff */
[----:B------:R-:W-:Y:S01]  /*0140*/  MOV R7, RZ ;  /* 0x000000ff00077202 */ /* 0x000fe20000000f00 */
[----:B------:R-:W-:Y:S01]  /*0150*/  UMOV UR4, URZ ;  /* 0x000000ff00047c82 */ /* 0x000fe20008000000 */
[----:B------:R-:W-:Y:S02]  /*0160*/  MOV R16, RZ ;  /* 0x000000ff00107202 */ /* 0x000fe40000000f00 */
[----:B------:R-:W-:Y:S02]  /*0170*/  MOV R18, RZ ;  /* 0x000000ff00127202 */ /* 0x000fe40000000f00 */
[----:B------:R-:W-:Y:S01]  /*0180*/  MOV R26, RZ ;  /* 0x000000ff001a7202 */ /* 0x000fe20000000f00 */
[----:B------:R-:W-:Y:S06]  /*0190*/  BRA.U !UP0, `(.L_x_9) ;  /* 0x0000000508887547 */ /* 0x000fec000b800000 */
[----:B------:R-:W0:Y:S01]  /*01a0*/  LDC.64 R4, c[0x0][0x388] ;  /* 0x0000e200ff047b82 */ /* 0x000e220000000a00 */
[C---:B------:R-:W-:Y:S01]  /*01b0*/  IMAD R35, R3.reuse, R0, R0 ;  /* 0x0000000003237224 */ /* 0x040fe200078e0200 */
[----:B------:R-:W-:Y:S01]  /*01c0*/  IADD3 R17, PT, PT, R3, 0x2, RZ ;  /* 0x0000000203117810 */ /* 0x000fe20007ffe0ff */
[----:B------:R-:W-:Y:S01]  /*01d0*/  HFMA2 R7, -RZ, RZ, 0, 0 ;  /* 0x00000000ff077431 */ /* 0x000fe200000001ff */
[----:B------:R-:W-:Y:S01]  /*01e0*/  ULOP3.LUT UR4, UR5, 0x7ffffffc, URZ, 0xc0, !UPT ;  /* 0x7ffffffc05047892 */ /* 0x000fe2000f8ec0ff */
[----:B------:R-:W-:-:S03]  /*01f0*/  MOV R15, R9 ;  /* 0x00000009000f7202 */ /* 0x000fc60000000f00 */
[----:B------:R-:W1:Y:S01]  /*0200*/  LDC R6, c[0x0][0x398] ;  /* 0x0000e600ff067b82 */ /* 0x000e620000000800 */
[----:B------:R-:W-:Y:S01]  /*0210*/  UIADD3 UR4, UPT, UPT, -UR4, URZ, URZ ;  /* 0x000000ff04047290 */ /* 0x000fe2000fffe1ff */
[----:B0-----:R-:W-:-:S04]  /*0220*/  IMAD.WIDE.U32 R4, R11, 0x4, R4 ;  /* 0x000000040b047825 */ /* 0x001fc800078e0004 */
[----:B------:R-:W-:Y:S01]  /*0230*/  IMAD R11, R17, R0, R13 ;  /* 0x00000000110b7224 */ /* 0x000fe200078e020d */
[----:B------:R-:W-:Y:S02]  /*0240*/  IADD3 R22, P0, PT, R4, 0x8, RZ ;  /* 0x0000000804167810 */ /* 0x000fe40007f1e0ff */
[----:B-1----:R-:W-:Y:S01]  /*0250*/  IADD3 R19, PT, PT, R13, R6, RZ ;  /* 0x000000060d137210 */ /* 0x002fe20007ffe0ff */
[C---:B------:R-:W-:Y:S01]  /*0260*/  IMAD R8, R6.reuse, 0x3, R11 ;  /* 0x0000000306087824 */ /* 0x040fe200078e020b */
[----:B------:R-:W-:Y:S02]  /*0270*/  IADD3.X R23, PT, PT, RZ, R5, RZ, P0, !PT ;  /* 0x00000005ff177210 */ /* 0x000fe400007fe4ff */
[----:B------:R-:W-:Y:S01]  /*0280*/  IADD3 R5, PT, PT, R3, 0x3, RZ ;  /* 0x0000000303057810 */ /* 0x000fe20007ffe0ff */
[-C--:B------:R-:W-:Y:S01]  /*0290*/  IMAD R17, R17, R0.reuse, R19 ;  /* 0x0000000011117224 */ /* 0x080fe200078e0213 */
[C---:B------:R-:W-:Y:S02]  /*02a0*/  IADD3 R3, PT, PT, R35.reuse, R13, RZ ;  /* 0x0000000d23037210 */ /* 0x040fe40007ffe0ff */
[----:B------:R-:W-:Y:S01]  /*02b0*/  IADD3 R35, PT, PT, R35, R19, RZ ;  /* 0x0000001323237210 */ /* 0x000fe20007ffe0ff */
[CC--:B------:R-:W-:Y:S01]  /*02c0*/  IMAD R13, R5.reuse, R0.reuse, R13 ;  /* 0x00000000050d7224 */ /* 0x0c0fe200078e020d */
[C---:B------:R-:W-:Y:S01]  /*02d0*/  LEA R31, R6.reuse, R3, 0x1 ;  /* 0x00000003061f7211 */ /* 0x040fe200078e08ff */
[----:B------:R-:W-:Y:S01]  /*02e0*/  IMAD R19, R5, R0, R19 ;  /* 0x0000000005137224 */ /* 0x000fe200078e0213 */
[C---:B------:R-:W-:Y:S01]  /*02f0*/  LEA R37, R6.reuse, R11, 0x1 ;  /* 0x0000000b06257211 */ /* 0x040fe200078e08ff */
[C---:B------:R-:W-:Y:S01]  /*0300*/  IMAD R10, R6.reuse, 0x3, R3 ;  /* 0x00000003060a7824 */ /* 0x040fe200078e0203 */
[C---:B------:R-:W-:Y:S01]  /*0310*/  LEA R12, R6.reuse, R13, 0x1 ;  /* 0x0000000d060c7211 */ /* 0x040fe200078e08ff */
[----:B------:R-:W-:-:S07]  /*0320*/  IMAD R14, R6, 0x3, R13 ;  /* 0x00000003060e7824 */ /* 0x000fce00078e020d */
.L_x_10:
[----:B------:R-:W0:Y:S01]  /*0330*/  LDC.64 R20, c[0x0][0x380] ;  /* 0x0000e000ff147b82 */ /* 0x000e220000000a00 */
[----:B------:R-:W2:Y:S01]  /*0340*/  LDG.E.CONSTANT R27, desc[UR6][R22.64+-0x8] ;  /* 0xfffff806161b7981 */ /* 0x000ea2000c1e9900 */
[----:B0-----:R-:W-:-:S04]  /*0350*/  IMAD.WIDE.U32 R4, R11, 0x4, R20 ;  /* 0x000000040b047825 */ /* 0x001fc800078e0014 */
[--C-:B------:R-:W-:Y:S01]  /*0360*/  IMAD.WIDE.U32 R32, R3, 0x4, R20.reuse ;  /* 0x0000000403207825 */ /* 0x100fe200078e0014 */
[----:B------:R0:W2:Y:S03]  /*0370*/  LDG.E.CONSTANT R29, desc[UR6][R4.64] ;  /* 0x00000006041d7981 */ /* 0x0000a6000c1e9900 */
[--C-:B------:R-:W-:Y:S02]  /*0380*/  IMAD.WIDE R24, R15, 0x4, R20.reuse ;  /* 0x000000040f187825 */ /* 0x100fe400078e0214 */
[----:B------:R-:W3:Y:S04]  /*0390*/  LDG.E.CONSTANT R32, desc[UR6][R32.64] ;  /* 0x0000000620207981 */ /* 0x000ee8000c1e9900 */
[----:B------:R1:W4:Y:S01]  /*03a0*/  LDG.E.CONSTANT R30, desc[UR6][R24.64] ;  /* 0x00000006181e7981 */ /* 0x000322000c1e9900 */
[----:B0-----:R-:W-:-:S05]  /*03b0*/  IMAD.WIDE.U32 R4, R13, 0x4, R20 ;  /* 0x000000040d047825 */ /* 0x001fca00078e0014 */
[----:B------:R-:W5:Y:S01]  /*03c0*/  LDG.E.CONSTANT R34, desc[UR6][R4.64] ;  /* 0x0000000604227981 */ /* 0x000f62000c1e9900 */
[----:B-1----:R-:W-:-:S05]  /*03d0*/  IMAD.WIDE R24, R6, 0x4, R24 ;  /* 0x0000000406187825 */ /* 0x002fca00078e0218 */
[----:B------:R-:W5:Y:S01]  /*03e0*/  LDG.E.CONSTANT R5, desc[UR6][R24.64] ;  /* 0x0000000618057981 */ /* 0x000f62000c1e9900 */
[----:B--2---:R-:W-:Y:S01]  /*03f0*/  FFMA R16, R27, R29, R16 ;  /* 0x0000001d1b107223 */ /* 0x004fe20000000010 */
[----:B------:R-:W-:-:S04]  /*0400*/  IMAD.WIDE.U32 R28, R35, 0x4, R20 ;  /* 0x00000004231c7825 */ /* 0x000fc800078e0014 */
[----:B---3--:R-:W-:Y:S01]  /*0410*/  FFMA R18, R27, R32, R18 ;  /* 0x000000201b127223 */ /* 0x008fe20000000012 */
[----:B------:R-:W-:-:S04]  /*0420*/  IMAD.WIDE.U32 R32, R17, 0x4, R20 ;  /* 0x0000000411207825 */ /* 0x000fc800078e0014 */
[----:B----4-:R-:W-:Y:S02]  /*0430*/  FFMA R26, R30, R27, R26 ;  /* 0x0000001b1e1a7223 */ /* 0x010fe4000000001a */
[----:B------:R-:W2:Y:S01]  /*0440*/  LDG.E.CONSTANT R32, desc[UR6][R32.64] ;  /* 0x0000000620207981 */ /* 0x000ea2000c1e9900 */
[----:B-----5:R-:W-:-:S03]  /*0450*/  FFMA R4, R27, R34, R7 ;  /* 0x000000221b047223 */ /* 0x020fc60000000007 */
[----:B------:R0:W3:Y:S04]  /*0460*/  LDG.E.CONSTANT R34, desc[UR6][R28.64] ;  /* 0x000000061c227981 */ /* 0x0000e8000c1e9900 */
[----:B------:R-:W3:Y:S04]  /*0470*/  LDG.E.CONSTANT R27, desc[UR6][R22.64+-0x4] ;  /* 0xfffffc06161b7981 */ /* 0x000ee8000c1e9900 */
[----:B------:R-:W4:Y:S01]  /*0480*/  LDG.E.CONSTANT R7, desc[UR6][R22.64] ;  /* 0x0000000616077981 */ /* 0x000f22000c1e9900 */
[----:B0-----:R-:W-:-:S05]  /*0490*/  IMAD.WIDE.U32 R28, R19, 0x4, R20 ;  /* 0x00000004131c7825 */ /* 0x001fca00078e0014 */
[----:B------:R0:W5:Y:S02]  /*04a0*/  LDG.E.CONSTANT R33, desc[UR6][R28.64] ;  /* 0x000000061c217981 */ /* 0x000164000c1e9900 */
[----:B0-----:R-:W-:-:S05]  /*04b0*/  IMAD.WIDE.U32 R28, R31, 0x4, R20 ;  /* 0x000000041f1c7825 */ /* 0x001fca00078e0014 */
[----:B------:R0:W4:Y:S02]  /*04c0*/  LDG.E.CONSTANT R30, desc[UR6][R28.64] ;  /* 0x000000061c1e7981 */ /* 0x000124000c1e9900 */
[----:B0-----:R-:W-:-:S04]  /*04d0*/  IMAD.WIDE.U32 R28, R10, 0x4, R20 ;  /* 0x000000040a1c7825 */ /* 0x001fc800078e0014 */
[C---:B---3--:R-:W-:Y:S02]  /*04e0*/  FFMA R18, R27.reuse, R34, R18 ;  /* 0x000000221b127223 */ /* 0x048fe40000000012 */
[----:B------:R0:W3:Y:S01]  /*04f0*/  LDG.E.CONSTANT R34, desc[UR6][R28.64] ;  /* 0x000000061c227981 */ /* 0x0000e2000c1e9900 */
[----:B--2---:R-:W-:Y:S01]  /*0500*/  FFMA R16, R27, R32, R16 ;  /* 0x000000201b107223 */ /* 0x004fe20000000010 */
[----:B------:R-:W-:Y:S01]  /*0510*/  FFMA R5, R5, R27, R26 ;  /* 0x0000001b05057223 */ /* 0x000fe2000000001a */
[----:B0-----:R-:W-:-:S04]  /*0520*/  IMAD.WIDE R28, R6, 0x4, R24 ;  /* 0x00000004061c7825 */ /* 0x001fc800078e0218 */
[----:B-----5:R-:W-:Y:S01]  /*0530*/  FFMA R4, R27, R33, R4 ;  /* 0x000000211b047223 */ /* 0x020fe20000000004 */
[----:B------:R-:W-:-:S04]  /*0540*/  IMAD.WIDE.U32 R24, R12, 0x4, R20 ;  /* 0x000000040c187825 */ /* 0x000fc800078e0014 */
[--C-:B------:R-:W-:Y:S01]  /*0550*/  IMAD.WIDE.U32 R26, R37, 0x4, R20.reuse ;  /* 0x00000004251a7825 */ /* 0x100fe200078e0014 */
[----:B------:R0:W2:Y:S03]  /*0560*/  LDG.E.CONSTANT R36, desc[UR6][R24.64] ;  /* 0x0000000618247981 */ /* 0x0000a6000c1e9900 */
[----:B------:R-:W-:-:S04]  /*0570*/  IMAD.WIDE.U32 R32, R8, 0x4, R20 ;  /* 0x0000000408207825 */ /* 0x000fc800078e0014 */
[----:B----4-:R-:W-:Y:S01]  /*0580*/  FFMA R18, R7, R30, R18 ;  /* 0x0000001e07127223 */ /* 0x010fe20000000012 */
[----:B------:R-:W4:Y:S01]  /*0590*/  LDG.E.CONSTANT R26, desc[UR6][R26.64] ;  /* 0x000000061a1a7981 */ /* 0x000f22000c1e9900 */
[----:B------:R-:W-:-:S03]  /*05a0*/  IMAD.WIDE.U32 R20, R14, 0x4, R20 ;  /* 0x000000040e147825 */ /* 0x000fc600078e0014 */
[----:B------:R-:W5:Y:S01]  /*05b0*/  LDG.E.CONSTANT R30, desc[UR6][R28.64] ;  /* 0x000000061c1e7981 */ /* 0x000f62000c1e9900 */
[----:B0-----:R-:W-:-:S03]  /*05c0*/  IMAD.WIDE R24, R6, 0x4, R28 ;  /* 0x0000000406187825 */ /* 0x001fc600078e021c */
[----:B------:R-:W3:Y:S04]  /*05d0*/  LDG.E.CONSTANT R32, desc[UR6][R32.64] ;  /* 0x0000000620207981 */ /* 0x000ee8000c1e9900 */
[----:B------:R0:W3:Y:S04]  /*05e0*/  LDG.E.CONSTANT R27, desc[UR6][R22.64+0x4] ;  /* 0x00000406161b7981 */ /* 0x0000e8000c1e9900 */
[----:B------:R-:W3:Y:S04]  /*05f0*/  LDG.E.CONSTANT R20, desc[UR6][R20.64] ;  /* 0x0000000614147981 */ /* 0x000ee8000c1e9900 */
[----:B------:R-:W3:Y:S01]  /*0600*/  LDG.E.CONSTANT R24, desc[UR6][R24.64] ;  /* 0x0000000618187981 */ /* 0x000ee2000c1e9900 */
[----:B------:R-:W-:-:S04]  /*0610*/  UIADD3 UR4, UPT, UPT, UR4, 0x4, URZ ;  /* 0x0000000404047890 */ /* 0x000fc8000fffe0ff */
[----:B------:R-:W-:Y:S01]  /*0620*/  UISETP.NE.AND UP0, UPT, UR4, URZ, UPT ;  /* 0x000000ff0400728c */ /* 0x000fe2000bf05270 */
[----:B0-----:R-:W-:Y:S02]  /*0630*/  IADD3 R22, P0, PT, R22, 0x10, RZ ;  /* 0x0000001016167810 */ /* 0x001fe40007f1e0ff */
[C---:B------:R-:W-:Y:S02]  /*0640*/  LEA R3, R6.reuse, R3, 0x2 ;  /* 0x0000000306037211 */ /* 0x040fe400078e10ff */
[----:B------:R-:W-:Y:S02]  /*0650*/  IADD3.X R23, PT, PT, RZ, R23, RZ, P0, !PT ;  /* 0x00000017ff177210 */ /* 0x000fe400007fe4ff */
[C---:B------:R-:W-:Y:S02]  /*0660*/  LEA R11, R6.reuse, R11, 0x2 ;  /* 0x0000000b060b7211 */ /* 0x040fe400078e10ff */
[C---:B------:R-:W-:Y:S02]  /*0670*/  LEA R13, R6.reuse, R13, 0x2 ;  /* 0x0000000d060d7211 */ /* 0x040fe400078e10ff */
[----:B------:R-:W-:-:S02]  /*0680*/  LEA R15, R6, R15, 0x2 ;  /* 0x0000000f060f7211 */ /* 0x000fc400078e10ff */
[C---:B------:R-:W-:Y:S02]  /*0690*/  LEA R35, R6.reuse, R35, 0x2 ;  /* 0x0000002306237211 */ /* 0x040fe400078e10ff */
[C---:B------:R-:W-:Y:S02]  /*06a0*/  LEA R17, R6.reuse, R17, 0x2 ;  /* 0x0000001106117211 */ /* 0x040fe400078e10ff */
[C---:B------:R-:W-:Y:S02]  /*06b0*/  LEA R19, R6.reuse, R19, 0x2 ;  /* 0x0000001306137211 */ /* 0x040fe400078e10ff */
[C---:B------:R-:W-:Y:S02]  /*06c0*/  LEA R31, R6.reuse, R31, 0x2 ;  /* 0x0000001f061f7211 */ /* 0x040fe400078e10ff */
[C---:B------:R-:W-:Y:S02]  /*06d0*/  LEA R37, R6.reuse, R37, 0x2 ;  /* 0x0000002506257211 */ /* 0x040fe400078e10ff */
[----:B------:R-:W-:-:S02]  /*06e0*/  LEA R10, R6, R10, 0x2 ;  /* 0x0000000a060a7211 */ /* 0x000fc400078e10ff */
[C---:B------:R-:W-:Y:S02]  /*06f0*/  LEA R8, R6.reuse, R8, 0x2 ;  /* 0x0000000806087211 */ /* 0x040fe400078e10ff */
[C---:B------:R-:W-:Y:S02]  /*0700*/  LEA R12, R6.reuse, R12, 0x2 ;  /* 0x0000000c060c7211 */ /* 0x040fe400078e10ff */
[----:B------:R-:W-:Y:S01]  /*0710*/  LEA R14, R6, R14, 0x2 ;  /* 0x0000000e060e7211 */ /* 0x000fe200078e10ff */
[C---:B--2---:R-:W-:Y:S01]  /*0720*/  FFMA R33, R7.reuse, R36, R4 ;  /* 0x0000002407217223 */ /* 0x044fe20000000004 */
[----:B----4-:R-:W-:Y:S01]  /*0730*/  FFMA R16, R7, R26, R16 ;  /* 0x0000001a07107223 */ /* 0x010fe20000000010 */
[----:B-----5:R-:W-:Y:S01]  /*0740*/  FFMA R5, R30, R7, R5 ;  /* 0x000000071e057223 */ /* 0x020fe20000000005 */
[C---:B---3--:R-:W-:Y:S02]  /*0750*/  FFMA R18, R27.reuse, R34, R18 ;  /* 0x000000221b127223 */ /* 0x048fe40000000012 */
[C---:B------:R-:W-:Y:S01]  /*0760*/  FFMA R16, R27.reuse, R32, R16 ;  /* 0x000000201b107223 */ /* 0x040fe20000000010 */
[----:B------:R-:W-:Y:S01]  /*0770*/  FFMA R7, R27, R20, R33 ;  /* 0x000000141b077223 */ /* 0x000fe20000000021 */
[----:B------:R-:W-:Y:S01]  /*0780*/  FFMA R26, R24, R27, R5 ;  /* 0x0000001b181a7223 */ /* 0x000fe20000000005 */
[----:B------:R-:W-:Y:S06]  /*0790*/  BRA.U UP0, `(.L_x_10) ;  /* 0xfffffff900e47547 */ /* 0x000fec000b83ffff */
[----:B------:R-:W0:Y:S02]  /*07a0*/  LDCU UR4, c[0x0][0x3a0] ;  /* 0x00007400ff0477ac */ /* 0x000e240008000800 */
[----:B0-----:R-:W-:-:S12]  /*07b0*/  ULOP3.LUT UR4, UR4, 0x7ffffffc, URZ, 0xc0, !UPT ;  /* 0x7ffffffc04047892 */ /* 0x001fd8000f8ec0ff */
.L_x_9:
[----:B------:R-:W0:Y:S02]  /*07c0*/  LDCU UR8, c[0x0][0x3a0] ;  /* 0x00007400ff0877ac */ /* 0x000e240008000800 */
[----:B0-----:R-:W-:-:S04]  /*07d0*/  ULOP3.LUT UR9, UR8, 0x3, URZ, 0xc0, !UPT ;  /* 0x0000000308097892 */ /* 0x001fc8000f8ec0ff */
[----:B------:R-:W-:-:S09]  /*07e0*/  UISETP.NE.AND UP0, UPT, UR9, URZ, UPT ;  /* 0x000000ff0900728c */ /* 0x000fd2000bf05270 */
[----:B------:R-:W-:Y:S05]  /*07f0*/  BRA.U !UP0, `(.L_x_8) ;  /* 0x0000000508207547 */ /* 0x000fea000b800000 */
[----:B------:R-:W-:Y:S01]  /*0800*/  UISETP.NE.AND UP0, UPT, UR9, 0x1, UPT ;  /* 0x000000010900788c */ /* 0x000fe2000bf05270 */
[----:B------:R-:W-:Y:S01]  /*0810*/  IMAD R3, R2, UR8, RZ ;  /* 0x0000000802037c24 */ /* 0x000fe2000f8e02ff */
[----:B------:R-:W-:-:S04]  /*0820*/  ULOP3.LUT UR5, UR8, 0x1, URZ, 0xc0, !UPT ;  /* 0x0000000108057892 */ /* 0x000fc8000f8ec0ff */
[----:B------:R-:W-:-:S03]  /*0830*/  UISETP.NE.U32.AND UP1, UPT, UR5, 0x1, UPT ;  /* 0x000000010500788c */ /* 0x000fc6000bf25070 */
[----:B------:R-:W-:Y:S08]  /*0840*/  BRA.U !UP0, `(.L_x_11) ;  /* 0x0000000108b07547 */ /* 0x000ff0000b800000 */
[----:B------:R-:W0:Y:S01]  /*0850*/  LDC R12, c[0x0][0x398] ;  /* 0x0000e600ff0c7b82 */ /* 0x000e220000000800 */
[----:B------:R-:W1:Y:S01]  /*0860*/  LDCU.64 UR8, c[0x0][0x388] ;  /* 0x00007100ff0877ac */ /* 0x000e620008000a00 */
[C---:B------:R-:W-:Y:S02]  /*0870*/  IADD3 R6, P0, PT, R3.reuse, UR4, RZ ;  /* 0x0000000403067c10 */ /* 0x040fe4000ff1e0ff */
[----:B------:R-:W-:Y:S02]  /*0880*/  IADD3 R11, PT, PT, R3, UR4, RZ ;  /* 0x00000004030b7c10 */ /* 0x000fe4000fffe0ff */
[----:B------:R-:W-:Y:S02]  /*0890*/  IADD3.X R13, PT, PT, RZ, RZ, RZ, P0, !PT ;  /* 0x000000ffff0d7210 */ /* 0x000fe400007fe4ff */
[----:B------:R-:W2:Y:S08]  /*08a0*/  LDC.64 R4, c[0x0][0x380] ;  /* 0x0000e000ff047b82 */ /* 0x000eb00000000a00 */
[----:B------:R-:W3:Y:S01]  /*08b0*/  LDC.64 R28, c[0x0][0x388] ;  /* 0x0000e200ff1c7b82 */ /* 0x000ee20000000a00 */
[----:B-1----:R-:W-:-:S04]  /*08c0*/  LEA R24, P0, R6, UR8, 0x2 ;  /* 0x0000000806187c11 */ /* 0x002fc8000f8010ff */
[----:B------:R-:W-:Y:S01]  /*08d0*/  LEA.HI.X R25, R6, UR9, R13, 0x2, P0 ;  /* 0x0000000906197c11 */ /* 0x000fe200080f140d */
[----:B0-----:R-:W-:-:S04]  /*08e0*/  IMAD R15, R12, UR4, R9 ;  /* 0x000000040c0f7c24 */ /* 0x001fc8000f8e0209 */
[----:B------:R0:W4:Y:S01]  /*08f0*/  LDG.E.CONSTANT R6, desc[UR6][R24.64+0x4] ;  /* 0x0000040618067981 */ /* 0x000122000c1e9900 */
[----:B------:R-:W-:-:S04]  /*0900*/  IADD3 R13, PT, PT, R15, R0, RZ ;  /* 0x000000000f0d7210 */ /* 0x000fc80007ffe0ff */
[----:B------:R-:W-:Y:S01]  /*0910*/  IADD3 R27, PT, PT, R13, R0, RZ ;  /* 0x000000000d1b7210 */ /* 0x000fe20007ffe0ff */
[----:B--2---:R-:W-:Y:S01]  /*0920*/  IMAD.WIDE R14, R15, 0x4, R4 ;  /* 0x000000040f0e7825 */ /* 0x004fe200078e0204 */
[----:B------:R-:W-:-:S03]  /*0930*/  IADD3 R31, PT, PT, R13, R12, RZ ;  /* 0x0000000c0d1f7210 */ /* 0x000fc60007ffe0ff */
[--C-:B------:R-:W-:Y:S01]  /*0940*/  IMAD.WIDE.U32 R20, R13, 0x4, R4.reuse ;  /* 0x000000040d147825 */ /* 0x100fe200078e0004 */
[C---:B------:R-:W-:Y:S01]  /*0950*/  IADD3 R13, PT, PT, R27.reuse, R0, RZ ;  /* 0x000000001b0d7210 */ /* 0x040fe20007ffe0ff */
[----:B------:R-:W2:Y:S02]  /*0960*/  LDG.E.CONSTANT R19, desc[UR6][R14.64] ;  /* 0x000000060e137981 */ /* 0x000ea4000c1e9900 */
[C---:B------:R-:W-:Y:S01]  /*0970*/  IMAD.WIDE.U32 R22, R27.reuse, 0x4, R4 ;  /* 0x000000041b167825 */ /* 0x040fe200078e0004 */
[-C--:B------:R-:W-:Y:S01]  /*0980*/  IADD3 R27, PT, PT, R27, R12.reuse, RZ ;  /* 0x0000000c1b1b7210 */ /* 0x080fe20007ffe0ff */
[----:B------:R1:W5:Y:S01]  /*0990*/  LDG.E.CONSTANT R8, desc[UR6][R20.64] ;  /* 0x0000000614087981 */ /* 0x000362000c1e9900 */
[----:B------:R-:W-:Y:S01]  /*09a0*/  IADD3 R33, PT, PT, R13, R12, RZ ;  /* 0x0000000c0d217210 */ /* 0x000fe20007ffe0ff */
[----:B---3--:R-:W-:Y:S02]  /*09b0*/  IMAD.WIDE.U32 R28, R11, 0x4, R28 ;  /* 0x000000040b1c7825 */ /* 0x008fe400078e001c */
[----:B------:R-:W3:Y:S02]  /*09c0*/  LDG.E.CONSTANT R23, desc[UR6][R22.64] ;  /* 0x0000000616177981 */ /* 0x000ee4000c1e9900 */
[----:B------:R-:W-:-:S02]  /*09d0*/  IMAD.WIDE R10, R12, 0x4, R14 ;  /* 0x000000040c0a7825 */ /* 0x000fc400078e020e */
[----:B------:R-:W2:Y:S02]  /*09e0*/  LDG.E.CONSTANT R17, desc[UR6][R28.64] ;  /* 0x000000061c117981 */ /* 0x000ea4000c1e9900 */
[--C-:B------:R-:W-:Y:S02]  /*09f0*/  IMAD.WIDE.U32 R12, R13, 0x4, R4.reuse ;  /* 0x000000040d0c7825 */ /* 0x100fe400078e0004 */
[----:B------:R-:W4:Y:S02]  /*0a00*/  LDG.E.CONSTANT R10, desc[UR6][R10.64] ;  /* 0x000000060a0a7981 */ /* 0x000f24000c1e9900 */
[--C-:B0-----:R-:W-:Y:S02]  /*0a10*/  IMAD.WIDE.U32 R24, R31, 0x4, R4.reuse ;  /* 0x000000041f187825 */ /* 0x101fe400078e0004 */
[----:B------:R-:W4:Y:S02]  /*0a20*/  LDG.E.CONSTANT R12, desc[UR6][R12.64] ;  /* 0x000000060c0c7981 */ /* 0x000f24000c1e9900 */
[----:B-1----:R-:W-:-:S02]  /*0a30*/  IMAD.WIDE.U32 R20, R27, 0x4, R4 ;  /* 0x000000041b147825 */ /* 0x002fc400078e0004 */
[----:B------:R-:W4:Y:S02]  /*0a40*/  LDG.E.CONSTANT R24, desc[UR6][R24.64] ;  /* 0x0000000618187981 */ /* 0x000f24000c1e9900 */
[----:B------:R-:W-:Y:S02]  /*0a50*/  IMAD.WIDE.U32 R4, R33, 0x4, R4 ;  /* 0x0000000421047825 */ /* 0x000fe400078e0004 */
[----:B------:R-:W4:Y:S04]  /*0a60*/  LDG.E.CONSTANT R20, desc[UR6][R20.64] ;  /* 0x0000000614147981 */ /* 0x000f28000c1e9900 */
[----:B------:R-:W4:Y:S01]  /*0a70*/  LDG.E.CONSTANT R4, desc[UR6][R4.64] ;  /* 0x0000000604047981 */ /* 0x000f22000c1e9900 */
[----:B------:R-:W-:Y:S01]  /*0a80*/  UIADD3 UR4, UPT, UPT, UR4, 0x2, URZ ;  /* 0x0000000204047890 */ /* 0x000fe2000fffe0ff */
[----:B--2---:R-:W-:Y:S01]  /*0a90*/  FFMA R19, R19, R17, R26 ;  /* 0x0000001113137223 */ /* 0x004fe2000000001a */
[C---:B-----5:R-:W-:Y:S01]  /*0aa0*/  FFMA R15, R17.reuse, R8, R18 ;  /* 0x00000008110f7223 */ /* 0x060fe20000000012 */
[----:B---3--:R-:W-:-:S02]  /*0ab0*/  FFMA R23, R17, R23, R16 ;  /* 0x0000001711177223 */ /* 0x008fc40000000010 */
[----:B----4-:R-:W-:Y:S01]  /*0ac0*/  FFMA R26, R10, R6, R19 ;  /* 0x000000060a1a7223 */ /* 0x010fe20000000013 */
[----:B------:R-:W-:Y:S01]  /*0ad0*/  FFMA R7, R17, R12, R7 ;  /* 0x0000000c11077223 */ /* 0x000fe20000000007 */
[C---:B------:R-:W-:Y:S01]  /*0ae0*/  FFMA R18, R6.reuse, R24, R15 ;  /* 0x0000001806127223 */ /* 0x040fe2000000000f */
[C---:B------:R-:W-:Y:S02]  /*0af0*/  FFMA R16, R6.reuse, R20, R23 ;  /* 0x0000001406107223 */ /* 0x040fe40000000017 */
[----:B------:R-:W-:-:S07]  /*0b00*/  FFMA R7, R6, R4, R7 ;  /* 0x0000000406077223 */ /* 0x000fce0000000007 */
.L_x_11:
[----:B------:R-:W-:Y:S05]  /*0b10*/  BRA.U UP1, `(.L_x_8) ;  /* 0x0000000101587547 */ /* 0x000fea000b800000 */
[----:B------:R-:W0:Y:S01]  /*0b20*/  LDC R6, c[0x0][0x398] ;  /* 0x0000e600ff067b82 */ /* 0x000e220000000800 */
[----:B------:R-:W-:-:S07]  /*0b30*/  IADD3 R3, PT, PT, R3, UR4, RZ ;  /* 0x0000000403037c10 */ /* 0x000fce000fffe0ff */
[----:B------:R-:W1:Y:S08]  /*0b40*/  LDC.64 R4, c[0x0][0x380] ;  /* 0x0000e000ff047b82 */ /* 0x000e700000000a00 */
[----:B------:R-:W2:Y:S01]  /*0b50*/  LDC.64 R12, c[0x0][0x388] ;  /* 0x0000e200ff0c7b82 */ /* 0x000ea20000000a00 */
[----:B0-----:R-:W-:-:S05]  /*0b60*/  IMAD R11, R6, UR4, R9 ;  /* 0x00000004060b7c24 */ /* 0x001fca000f8e0209 */
[C---:B------:R-:W-:Y:S01]  /*0b70*/  IADD3 R15, PT, PT, R11.reuse, R0, RZ ;  /* 0x000000000b0f7210 */ /* 0x040fe20007ffe0ff */
[----:B-1----:R-:W-:-:S03]  /*0b80*/  IMAD.WIDE R10, R11, 0x4, R4 ;  /* 0x000000040b0a7825 */ /* 0x002fc600078e0204 */
[C---:B------:R-:W-:Y:S01]  /*0b90*/  IADD3 R21, PT, PT, R15.reuse, R0, RZ ;  /* 0x000000000f157210 */ /* 0x040fe20007ffe0ff */
[----:B------:R-:W-:-:S03]  /*0ba0*/  IMAD.WIDE.U32 R14, R15, 0x4, R4 ;  /* 0x000000040f0e7825 */ /* 0x000fc600078e0004 */
[C---:B------:R-:W-:Y:S01]  /*0bb0*/  IADD3 R17, PT, PT, R21.reuse, R0, RZ ;  /* 0x0000000015117210 */ /* 0x040fe20007ffe0ff */
[----:B------:R-:W3:Y:S01]  /*0bc0*/  LDG.E.CONSTANT R11, desc[UR6][R10.64] ;  /* 0x000000060a0b7981 */ /* 0x000ee2000c1e9900 */
[----:B------:R-:W-:-:S03]  /*0bd0*/  IMAD.WIDE.U32 R20, R21, 0x4, R4 ;  /* 0x0000000415147825 */ /* 0x000fc600078e0004 */
[----:B------:R-:W4:Y:S01]  /*0be0*/  LDG.E.CONSTANT R14, desc[UR6][R14.64] ;  /* 0x000000060e0e7981 */ /* 0x000f22000c1e9900 */
[----:B--2---:R-:W-:-:S03]  /*0bf0*/  IMAD.WIDE.U32 R12, R3, 0x4, R12 ;  /* 0x00000004030c7825 */ /* 0x004fc600078e000c */
[----:B------:R-:W2:Y:S01]  /*0c00*/  LDG.E.CONSTANT R21, desc[UR6][R20.64] ;  /* 0x0000000614157981 */ /* 0x000ea2000c1e9900 */
[----:B------:R-:W-:-:S03]  /*0c10*/  IMAD.WIDE.U32 R4, R17, 0x4, R4 ;  /* 0x0000000411047825 */ /* 0x000fc600078e0004 */
[----:B------:R-:W3:Y:S04]  /*0c20*/  LDG.E.CONSTANT R13, desc[UR6][R12.64] ;  /* 0x000000060c0d7981 */ /* 0x000ee8000c1e9900 */
[----:B------:R-:W5:Y:S01]  /*0c30*/  LDG.E.CONSTANT R4, desc[UR6][R4.64] ;  /* 0x0000000604047981 */ /* 0x000f62000c1e9900 */
[----:B---3--:R-:W-:Y:S01]  /*0c40*/  FFMA R26, R11, R13, R26 ;  /* 0x0000000d0b1a7223 */ /* 0x008fe2000000001a */
[C---:B----4-:R-:W-:Y:S01]  /*0c50*/  FFMA R18, R13.reuse, R14, R18 ;  /* 0x0000000e0d127223 */ /* 0x050fe20000000012 */
[C---:B--2---:R-:W-:Y:S01]  /*0c60*/  FFMA R16, R13.reuse, R21, R16 ;  /* 0x000000150d107223 */ /* 0x044fe20000000010 */
[----:B-----5:R-:W-:-:S07]  /*0c70*/  FFMA R7, R13, R4, R7 ;  /* 0x000000040d077223 */ /* 0x020fce0000000007 */
.L_x_8:
[----:B------:R-:W0:Y:S01]  /*0c80*/  LDC.64 R10, c[0x0][0x390] ;  /* 0x0000e400ff0a7b82 */ /* 0x000e220000000a00 */
[----:B------:R-:W1:Y:S01]  /*0c90*/  LDCU UR4, c[0x0][0x39c] ;  /* 0x00007380ff0477ac */ /* 0x000e620008000800 */
[----:B------:R-:W-:-:S04]  /*0ca0*/  IADD3 R5, PT, PT, R9, R0, RZ ;  /* 0x0000000009057210 */ /* 0x000fc80007ffe0ff */
[----:B------:R-:W-:-:S04]  /*0cb0*/  IADD3 R13, PT, PT, R5, R0, RZ ;  /* 0x00000000050d7210 */ /* 0x000fc80007ffe0ff */
[----:B------:R-:W-:Y:S01]  /*0cc0*/  IADD3 R15, PT, PT, R13, R0, RZ ;  /* 0x000000000d0f7210 */ /* 0x000fe20007ffe0ff */
[--C-:B-1----:R-:W-:Y:S02]  /*0cd0*/  IMAD R3, R9, UR4, R2.reuse ;  /* 0x0000000409037c24 */ /* 0x102fe4000f8e0202 */
[--C-:B------:R-:W-:Y:S02]  /*0ce0*/  IMAD R5, R5, UR4, R2.reuse ;  /* 0x0000000405057c24 */ /* 0x100fe4000f8e0202 */
[--C-:B------:R-:W-:Y:S02]  /*0cf0*/  IMAD R9, R13, UR4, R2.reuse ;  /* 0x000000040d097c24 */ /* 0x100fe4000f8e0202 */
[----:B------:R-:W-:Y:S02]  /*0d00*/  IMAD R15, R15, UR4, R2 ;  /* 0x000000040f0f7c24 */ /* 0x000fe4000f8e0202 */
[----:B0-----:R-:W-:-:S04]  /*0d10*/  IMAD.WIDE R2, R3, 0x4, R10 ;  /* 0x0000000403027825 */ /* 0x001fc800078e020a */
[--C-:B------:R-:W-:Y:S01]  /*0d20*/  IMAD.WIDE.U32 R4, R5, 0x4, R10.reuse ;  /* 0x0000000405047825 */ /* 0x100fe200078e000a */
[----:B------:R-:W-:Y:S03]  /*0d30*/  STG.E desc[UR6][R2.64], R26 ;  /* 0x0000001a02007986 */ /* 0x000fe6000c101906 */
[--C-:B------:R-:W-:Y:S01]  /*0d40*/  IMAD.WIDE.U32 R8, R9, 0x4, R10.reuse ;  /* 0x0000000409087825 */ /* 0x100fe200078e000a */
[----:B------:R-:W-:Y:S03]  /*0d50*/  STG.E desc[UR6][R4.64], R18 ;  /* 0x0000001204007986 */ /* 0x000fe6000c101906 */
[----:B------:R-:W-:Y:S01]  /*0d60*/  IMAD.WIDE.U32 R10, R15, 0x4, R10 ;  /* 0x000000040f0a7825 */ /* 0x000fe200078e000a */
[----:B------:R-:W-:Y:S04]  /*0d70*/  STG.E desc[UR6][R8.64], R16 ;  /* 0x0000001008007986 */ /* 0x000fe8000c101906 */
[----:B------:R-:W-:Y:S01]  /*0d80*/  STG.E desc[UR6][R10.64], R7 ;  /* 0x000000070a007986 */ /* 0x000fe2000c101906 */
[----:B------:R-:W-:Y:S05]  /*0d90*/  EXIT ;  /* 0x000000000000794d */ /* 0x000fea0003800000 */
.L_x_12:
        /* <DEDUP_REMOVED lines=14> */
.L_x_30:


//--------------------- .text._Z16atbt_gpu_junrollPKfS0_Pfiii --------------------------
	.section	.text._Z16atbt_gpu_junrollPKfS0_Pfiii,"ax",@progbits
	.align	128
        .global         _Z16atbt_gpu_junrollPKfS0_Pfiii
        .type           _Z16atbt_gpu_junrollPKfS0_Pfiii,@function
        .size           _Z16atbt_gpu_junrollPKfS0_Pfiii,(.L_x_31 - _Z16atbt_gpu_junrollPKfS0_Pfiii)
        .other          _Z16atbt_gpu_junrollPKfS0_Pfiii,@"STO_CUDA_ENTRY STV_DEFAULT"
_Z16atbt_gpu_junrollPKfS0_Pfiii:
.text._Z16atbt_gpu_junrollPKfS0_Pfiii:
        /* <DEDUP_REMOVED lines=9> */
[----:B------:R-:W-:Y:S01]  /*0090*/  MOV R30, RZ ;  /* 0x000000ff001e7202 */ /* 0x000fe20000000f00 */
[----:B------:R-:W2:Y:S01]  /*00a0*/  S2R R17, SR_CTAID.X ;  /* 0x0000000000117919 */ /* 0x000ea20000002500 */
[----:B------:R-:W3:Y:S01]  /*00b0*/  LDCU.64 UR4, c[0x0][0x358] ;  /* 0x00006b00ff0477ac */ /* 0x000ee20008000a00 */
[----:B------:R-:W2:Y:S01]  /*00c0*/  S2R R0, SR_TID.X ;  /* 0x0000000000007919 */ /* 0x000ea20000002100 */
[----:B0-----:R-:W-:Y:S01]  /*00d0*/  ISETP.GE.AND P0, PT, R16, 0x1, PT ;  /* 0x000000011000780c */ /* 0x001fe20003f06270 */
[----:B-1----:R-:W-:-:S05]  /*00e0*/  IMAD R21, R21, UR7, R2 ;  /* 0x0000000715157c24 */ /* 0x002fca000f8e0202 */
[----:B------:R-:W-:Y:S01]  /*00f0*/  SHF.L.U32 R21, R21, 0x2, RZ ;  /* 0x0000000215157819 */ /* 0x000fe200000006ff */
[----:B--2---:R-:W-:-:S06]  /*0100*/  IMAD R17, R17, UR6, R0 ;  /* 0x0000000611117c24 */ /* 0x004fcc000f8e0200 */
[----:B---3--:R-:W-:Y:S05]  /*0110*/  @!P0 BRA `(.L_x_13) ;  /* 0x00000008007c8947 */ /* 0x008fea0003800000 */
[----:B------:R-:W-:Y:S01]  /*0120*/  ISETP.GE.U32.AND P0, PT, R16, 0x4, PT ;  /* 0x000000041000780c */ /* 0x000fe20003f06070 */
[----:B------:R-:W-:Y:S01]  /*0130*/  IMAD R23, R21, R16, RZ ;  /* 0x0000001015177224 */ /* 0x000fe200078e02ff */
[----:B------:R-:W-:Y:S02]  /*0140*/  MOV R30, RZ ;  /* 0x000000ff001e7202 */ /* 0x000fe40000000f00 */
[----:B------:R-:W-:Y:S02]  /*0150*/  MOV R20, RZ ;  /* 0x000000ff00147202 */ /* 0x000fe40000000f00 */
[----:B------:R-:W-:Y:S02]  /*0160*/  MOV R28, RZ ;  /* 0x000000ff001c7202 */ /* 0x000fe40000000f00 */
[----:B------:R-:W-:Y:S02]  /*0170*/  MOV R26, RZ ;  /* 0x000000ff001a7202 */ /* 0x000fe40000000f00 */
[----:B------:R-:W-:-:S03]  /*0180*/  MOV R24, RZ ;  /* 0x000000ff00187202 */ /* 0x000fc60000000f00 */
[----:B------:R-:W-:Y:S05]  /*0190*/  @!P0 BRA `(.L_x_14) ;  /* 0x0000000400148947 */ /* 0x000fea0003800000 */
[----:B------:R-:W0:Y:S01]  /*01a0*/  LDC.64 R2, c[0x0][0x388] ;  /* 0x0000e200ff027b82 */ /* 0x000e220000000a00 */
[C---:B------:R-:W-:Y:S01]  /*01b0*/  IADD3 R25, PT, PT, R21.reuse, 0x2, RZ ;  /* 0x0000000215197810 */ /* 0x040fe20007ffe0ff */
[----:B------:R-:W-:Y:S01]  /*01c0*/  HFMA2 R30, -RZ, RZ, 0, 0 ;  /* 0x00000000ff1e7431 */ /* 0x000fe200000001ff */
[C---:B------:R-:W-:Y:S01]  /*01d0*/  IADD3 R27, PT, PT, R21.reuse, 0x3, RZ ;  /* 0x00000003151b7810 */ /* 0x040fe20007ffe0ff */
[-C--:B------:R-:W-:Y:S01]  /*01e0*/  IMAD R19, R21, R16.reuse, R16 ;  /* 0x0000001015137224 */ /* 0x080fe200078e0210 */
[----:B------:R-:W-:Y:S01]  /*01f0*/  LOP3.LUT R20, R16, 0x7ffffffc, RZ, 0xc0, !PT ;  /* 0x7ffffffc10147812 */ /* 0x000fe200078ec0ff */
[-C--:B------:R-:W-:Y:S01]  /*0200*/  IMAD R25, R25, R16.reuse, RZ ;  /* 0x0000001019197224 */ /* 0x080fe200078e02ff */
[----:B------:R-:W-:Y:S01]  /*0210*/  MOV R0, R17 ;  /* 0x0000001100007202 */ /* 0x000fe20000000f00 */
[----:B------:R-:W-:Y:S01]  /*0220*/  IMAD R27, R27, R16, RZ ;  /* 0x000000101b1b7224 */ /* 0x000fe200078e02ff */
[----:B------:R-:W-:Y:S01]  /*0230*/  IADD3 R18, PT, PT, -R20, RZ, RZ ;  /* 0x000000ff14127210 */ /* 0x000fe20007ffe1ff */
[----:B0-----:R-:W-:-:S03]  /*0240*/  IMAD.WIDE.U32 R4, R23, 0x4, R2 ;  /* 0x0000000417047825 */ /* 0x001fc600078e0002 */
[----:B------:R-:W-:-:S04]  /*0250*/  IADD3 R8, P0, PT, R4, 0x8, RZ ;  /* 0x0000000804087810 */ /* 0x000fc80007f1e0ff */
[----:B------:R-:W-:-:S09]  /*0260*/  IADD3.X R9, PT, PT, RZ, R5, RZ, P0, !PT ;  /* 0x00000005ff097210 */ /* 0x000fd200007fe4ff */
.L_x_15:
[----:B------:R-:W0:Y:S01]  /*0270*/  LDC.64 R12, c[0x0][0x380] ;  /* 0x0000e000ff0c7b82 */ /* 0x000e220000000a00 */
[----:B------:R-:W-:Y:S02]  /*0280*/  MOV R4, R8 ;  /* 0x0000000800047202 */ /* 0x000fe40000000f00 */
[----:B------:R-:W-:-:S05]  /*0290*/  MOV R5, R9 ;  /* 0x0000000900057202 */ /* 0x000fca0000000f00 */
[----:B------:R-:W2:Y:S01]  /*02a0*/  LDG.E.CONSTANT R33, desc[UR4][R4.64+-0x8] ;  /* 0xfffff80404217981 */ /* 0x000ea2000c1e9900 */
[----:B------:R-:W1:Y:S01]  /*02b0*/  LDC R29, c[0x0][0x398] ;  /* 0x0000e600ff1d7b82 */ /* 0x000e620000000800 */
[----:B0-----:R-:W-:-:S05]  /*02c0*/  IMAD.WIDE R12, R0, 0x4, R12 ;  /* 0x00000004000c7825 */ /* 0x001fca00078e020c */
[----:B------:R-:W2:Y:S01]  /*02d0*/  LDG.E.CONSTANT R35, desc[UR4][R12.64] ;  /* 0x000000040c237981 */ /* 0x000ea2000c1e9900 */
[----:B------:R-:W-:-:S04]  /*02e0*/  IMAD.WIDE.U32 R8, R19, 0x4, R2 ;  /* 0x0000000413087825 */ /* 0x000fc800078e0002 */
[--C-:B------:R-:W-:Y:S01]  /*02f0*/  IMAD.WIDE.U32 R10, R25, 0x4, R2.reuse ;  /* 0x00000004190a7825 */ /* 0x100fe200078e0002 */
[----:B------:R-:W3:Y:S03]  /*0300*/  LDG.E.CONSTANT R34, desc[UR4][R8.64] ;  /* 0x0000000408227981 */ /* 0x000ee6000c1e9900 */
[----:B------:R-:W-:Y:S01]  /*0310*/  IMAD.WIDE.U32 R6, R27, 0x4, R2 ;  /* 0x000000041b067825 */ /* 0x000fe200078e0002 */
[----:B------:R-:W4:Y:S03]  /*0320*/  LDG.E.CONSTANT R32, desc[UR4][R10.64] ;  /* 0x000000040a207981 */ /* 0x000f26000c1e9900 */
[----:B-1----:R-:W-:Y:S01]  /*0330*/  IMAD.WIDE R14, R29, 0x4, R12 ;  /* 0x000000041d0e7825 */ /* 0x002fe200078e020c */
[----:B------:R-:W5:Y:S04]  /*0340*/  LDG.E.CONSTANT R37, desc[UR4][R6.64] ;  /* 0x0000000406257981 */ /* 0x000f68000c1e9900 */
[----:B------:R-:W5:Y:S04]  /*0350*/  LDG.E.CONSTANT R22, desc[UR4][R8.64+0x4] ;  /* 0x0000040408167981 */ /* 0x000f68000c1e9900 */
[----:B------:R0:W5:Y:S01]  /*0360*/  LDG.E.CONSTANT R31, desc[UR4][R14.64] ;  /* 0x000000040e1f7981 */ /* 0x000162000c1e9900 */
[----:B--2---:R-:W-:-:S03]  /*0370*/  FFMA R24, R35, R33, R24 ;  /* 0x0000002123187223 */ /* 0x004fc60000000018 */
[----:B------:R-:W2:Y:S04]  /*0380*/  LDG.E.CONSTANT R36, desc[UR4][R10.64+0x8] ;  /* 0x000008040a247981 */ /* 0x000ea8000c1e9900 */
[----:B------:R-:W2:Y:S01]  /*0390*/  LDG.E.CONSTANT R33, desc[UR4][R4.64+-0x4] ;  /* 0xfffffc0404217981 */ /* 0x000ea2000c1e9900 */
[----:B------:R-:W-:-:S04]  /*03a0*/  IMAD.WIDE R12, R29, 0x4, R14 ;  /* 0x000000041d0c7825 */ /* 0x000fc800078e020e */
[----:B---3--:R-:W-:Y:S02]  /*03b0*/  FFMA R26, R35, R34, R26 ;  /* 0x00000022231a7223 */ /* 0x008fe4000000001a */
[----:B------:R-:W3:Y:S01]  /*03c0*/  LDG.E.CONSTANT R34, desc[UR4][R8.64+0xc] ;  /* 0x00000c0408227981 */ /* 0x000ee2000c1e9900 */
[----:B0-----:R-:W-:-:S04]  /*03d0*/  IMAD.WIDE R14, R29, 0x4, R12 ;  /* 0x000000041d0e7825 */ /* 0x001fc800078e020c */
[C---:B----4-:R-:W-:Y:S01]  /*03e0*/  FFMA R28, R35.reuse, R32, R28 ;  /* 0x00000020231c7223 */ /* 0x050fe2000000001c */
[----:B-----5:R-:W-:Y:S01]  /*03f0*/  FFMA R30, R35, R37, R30 ;  /* 0x00000025231e7223 */ /* 0x020fe2000000001e */
[----:B------:R0:W4:Y:S04]  /*0400*/  LDG.E.CONSTANT R32, desc[UR4][R8.64+0x8] ;  /* 0x0000080408207981 */ /* 0x000128000c1e9900 */
[----:B------:R1:W3:Y:S04]  /*0410*/  LDG.E.CONSTANT R14, desc[UR4][R14.64] ;  /* 0x000000040e0e7981 */ /* 0x0002e8000c1e9900 */
[----:B------:R-:W5:Y:S01]  /*0420*/  LDG.E.CONSTANT R35, desc[UR4][R10.64+0x4] ;  /* 0x000004040a237981 */ /* 0x000f62000c1e9900 */
[----:B------:R-:W-:-:S03]  /*0430*/  FFMA R22, R31, R22, R26 ;  /* 0x000000161f167223 */ /* 0x000fc6000000001a */
[----:B------:R4:W3:Y:S04]  /*0440*/  LDG.E.CONSTANT R37, desc[UR4][R10.64+0xc] ;  /* 0x00000c040a257981 */ /* 0x0008e8000c1e9900 */
[----:B------:R-:W1:Y:S04]  /*0450*/  LDG.E.CONSTANT R15, desc[UR4][R6.64+0x4] ;  /* 0x00000404060f7981 */ /* 0x000e68000c1e9900 */
[----:B------:R-:W4:Y:S04]  /*0460*/  LDG.E.CONSTANT R13, desc[UR4][R12.64] ;  /* 0x000000040c0d7981 */ /* 0x000f28000c1e9900 */
[----:B------:R-:W3:Y:S04]  /*0470*/  LDG.E.CONSTANT R26, desc[UR4][R4.64] ;  /* 0x00000004041a7981 */ /* 0x000ee8000c1e9900 */
[----:B------:R-:W3:Y:S04]  /*0480*/  LDG.E.CONSTANT R10, desc[UR4][R6.64+0x8] ;  /* 0x00000804060a7981 */ /* 0x000ee8000c1e9900 */
[----:B------:R-:W3:Y:S01]  /*0490*/  LDG.E.CONSTANT R12, desc[UR4][R6.64+0xc] ;  /* 0x00000c04060c7981 */ /* 0x000ee2000c1e9900 */
[----:B--2---:R-:W-:-:S03]  /*04a0*/  FFMA R24, R31, R33, R24 ;  /* 0x000000211f187223 */ /* 0x004fc60000000018 */
[----:B------:R-:W2:Y:S01]  /*04b0*/  LDG.E.CONSTANT R33, desc[UR4][R4.64+0x4] ;  /* 0x0000040404217981 */ /* 0x000ea2000c1e9900 */
[----:B0-----:R-:W-:Y:S02]  /*04c0*/  IADD3 R8, P0, PT, R4, 0x10, RZ ;  /* 0x0000001004087810 */ /* 0x001fe40007f1e0ff */
[----:B------:R-:W-:-:S03]  /*04d0*/  IADD3 R18, PT, PT, R18, 0x4, RZ ;  /* 0x0000000412127810 */ /* 0x000fc60007ffe0ff */
[----:B------:R-:W-:Y:S01]  /*04e0*/  IMAD.X R9, RZ, RZ, R5, P0 ;  /* 0x000000ffff097224 */ /* 0x000fe200000e0605 */
[----:B------:R-:W-:Y:S01]  /*04f0*/  ISETP.NE.AND P0, PT, R18, RZ, PT ;  /* 0x000000ff1200720c */ /* 0x000fe20003f05270 */
[C---:B-----5:R-:W-:Y:S01]  /*0500*/  FFMA R35, R31.reuse, R35, R28 ;  /* 0x000000231f237223 */ /* 0x060fe2000000001c */
[----:B-1----:R-:W-:Y:S01]  /*0510*/  FFMA R15, R31, R15, R30 ;  /* 0x0000000f1f0f7223 */ /* 0x002fe2000000001e */
[C---:B----4-:R-:W-:Y:S02]  /*0520*/  FFMA R11, R13.reuse, R32, R22 ;  /* 0x000000200d0b7223 */ /* 0x050fe40000000016 */
[C---:B------:R-:W-:Y:S01]  /*0530*/  FFMA R36, R13.reuse, R36, R35 ;  /* 0x000000240d247223 */ /* 0x040fe20000000023 */
[C---:B---3--:R-:W-:Y:S01]  /*0540*/  FFMA R24, R13.reuse, R26, R24 ;  /* 0x0000001a0d187223 */ /* 0x048fe20000000018 */
[----:B------:R-:W-:Y:S01]  /*0550*/  FFMA R15, R13, R10, R15 ;  /* 0x0000000a0d0f7223 */ /* 0x000fe2000000000f */
[----:B------:R-:W-:Y:S01]  /*0560*/  LEA R0, R29, R0, 0x2 ;  /* 0x000000001d007211 */ /* 0x000fe200078e10ff */
[C---:B------:R-:W-:Y:S01]  /*0570*/  FFMA R26, R14.reuse, R34, R11 ;  /* 0x000000220e1a7223 */ /* 0x040fe2000000000b */
[C---:B------:R-:W-:Y:S01]  /*0580*/  FFMA R28, R14.reuse, R37, R36 ;  /* 0x000000250e1c7223 */ /* 0x040fe20000000024 */
[----:B------:R-:W-:Y:S01]  /*0590*/  FFMA R30, R14, R12, R15 ;  /* 0x0000000c0e1e7223 */ /* 0x000fe2000000000f */
[----:B------:R-:W-:-:S02]  /*05a0*/  IADD3 R19, PT, PT, R19, 0x4, RZ ;  /* 0x0000000413137810 */ /* 0x000fc40007ffe0ff */
[----:B------:R-:W-:Y:S02]  /*05b0*/  IADD3 R25, PT, PT, R25, 0x4, RZ ;  /* 0x0000000419197810 */ /* 0x000fe40007ffe0ff */
[----:B------:R-:W-:Y:S01]  /*05c0*/  IADD3 R27, PT, PT, R27, 0x4, RZ ;  /* 0x000000041b1b7810 */ /* 0x000fe20007ffe0ff */
[----:B--2---:R-:W-:Y:S01]  /*05d0*/  FFMA R24, R14, R33, R24 ;  /* 0x000000210e187223 */ /* 0x004fe20000000018 */
[----:B------:R-:W-:Y:S06]  /*05e0*/  @P0 BRA `(.L_x_15) ;  /* 0xfffffffc00200947 */ /* 0x000fec000383ffff */
.L_x_14:
[----:B------:R-:W-:-:S13]  /*05f0*/  LOP3.LUT P0, R0, R16, 0x3, RZ, 0xc0, !PT ;  /* 0x0000000310007812 */ /* 0x000fda000780c0ff */
[----:B------:R-:W-:Y:S05]  /*0600*/  @!P0 BRA `(.L_x_13) ;  /* 0x0000000400408947 */ /* 0x000fea0003800000 */
[----:B------:R-:W-:Y:S02]  /*0610*/  ISETP.NE.AND P1, PT, R0, 0x1, PT ;  /* 0x000000010000780c */ /* 0x000fe40003f25270 */
[----:B------:R-:W-:-:S04]  /*0620*/  LOP3.LUT R2, R16, 0x1, RZ, 0xc0, !PT ;  /* 0x0000000110027812 */ /* 0x000fc800078ec0ff */
[----:B------:R-:W-:-:S07]  /*0630*/  ISETP.NE.U32.AND P0, PT, R2, 0x1, PT ;  /* 0x000000010200780c */ /* 0x000fce0003f05070 */
[----:B------:R-:W-:Y:S06]  /*0640*/  @!P1 BRA `(.L_x_16) ;  /* 0x0000000000d49947 */ /* 0x000fec0003800000 */
[----:B------:R-:W0:Y:S01]  /*0650*/  LDCU.64 UR6, c[0x0][0x388] ;  /* 0x00007100ff0677ac */ /* 0x000e220008000a00 */
[C---:B------:R-:W-:Y:S01]  /*0660*/  IADD3 R2, P1, PT, R23.reuse, R20, RZ ;  /* 0x0000001417027210 */ /* 0x040fe20007f3e0ff */
[----:B------:R-:W1:Y:S01]  /*0670*/  LDC R9, c[0x0][0x398] ;  /* 0x0000e600ff097b82 */ /* 0x000e620000000800 */
[-C--:B------:R-:W-:Y:S02]  /*0680*/  IADD3 R3, PT, PT, R23, R16.reuse, RZ ;  /* 0x0000001017037210 */ /* 0x080fe40007ffe0ff */
[----:B------:R-:W-:Y:S02]  /*0690*/  IADD3.X R5, PT, PT, RZ, RZ, RZ, P1, !PT ;  /* 0x000000ffff057210 */ /* 0x000fe40000ffe4ff */
[----:B------:R-:W-:Y:S02]  /*06a0*/  IADD3 R0, P2, PT, R20, R3, RZ ;  /* 0x0000000314007210 */ /* 0x000fe40007f5e0ff */
[----:B------:R-:W-:Y:S01]  /*06b0*/  IADD3 R3, PT, PT, R3, R16, RZ ;  /* 0x0000001003037210 */ /* 0x000fe20007ffe0ff */
[----:B------:R-:W2:Y:S01]  /*06c0*/  LDC.64 R18, c[0x0][0x380] ;  /* 0x0000e000ff127b82 */ /* 0x000ea20000000a00 */
[----:B------:R-:W-:-:S02]  /*06d0*/  IADD3.X R11, PT, PT, RZ, RZ, RZ, P2, !PT ;  /* 0x000000ffff0b7210 */ /* 0x000fc400017fe4ff */
[----:B0-----:R-:W-:-:S05]  /*06e0*/  LEA R4, P1, R2, UR6, 0x2 ;  /* 0x0000000602047c11 */ /* 0x001fca000f8210ff */
[----:B------:R-:W0:Y:S01]  /*06f0*/  LDC.64 R6, c[0x0][0x388] ;  /* 0x0000e200ff067b82 */ /* 0x000e220000000a00 */
[----:B------:R-:W-:Y:S02]  /*0700*/  LEA.HI.X R5, R2, UR7, R5, 0x2, P1 ;  /* 0x0000000702057c11 */ /* 0x000fe400088f1405 */
[----:B------:R-:W-:-:S04]  /*0710*/  LEA R32, P1, R0, UR6, 0x2 ;  /* 0x0000000600207c11 */ /* 0x000fc8000f8210ff */
[----:B------:R-:W-:Y:S02]  /*0720*/  LEA.HI.X R33, R0, UR7, R11, 0x2, P1 ;  /* 0x0000000700217c11 */ /* 0x000fe400088f140b */
[C---:B------:R-:W-:Y:S01]  /*0730*/  IADD3 R10, P1, PT, R20.reuse, R3, RZ ;  /* 0x00000003140a7210 */ /* 0x040fe20007f3e0ff */
[----:B------:R3:W4:Y:S01]  /*0740*/  LDG.E.CONSTANT R0, desc[UR4][R4.64+0x4] ;  /* 0x0000040404007981 */ /* 0x000722000c1e9900 */
[----:B------:R-:W-:Y:S01]  /*0750*/  IADD3 R3, PT, PT, R3, R16, RZ ;  /* 0x0000001003037210 */ /* 0x000fe20007ffe0ff */
[----:B-1----:R-:W-:Y:S01]  /*0760*/  IMAD R11, R20, R9, R17 ;  /* 0x00000009140b7224 */ /* 0x002fe200078e0211 */
[----:B------:R-:W-:Y:S01]  /*0770*/  IADD3 R13, PT, PT, R23, R20, RZ ;  /* 0x00000014170d7210 */ /* 0x000fe20007ffe0ff */
[----:B------:R-:W-:Y:S01]  /*0780*/  IMAD.X R15, RZ, RZ, RZ, P1 ;  /* 0x000000ffff0f7224 */ /* 0x000fe200008e06ff */
[----:B------:R-:W-:Y:S01]  /*0790*/  LEA R2, P1, R10, UR6, 0x2 ;  /* 0x000000060a027c11 */ /* 0x000fe2000f8210ff */
[----:B--2---:R-:W-:Y:S01]  /*07a0*/  IMAD.WIDE R18, R11, 0x4, R18 ;  /* 0x000000040b127825 */ /* 0x004fe200078e0212 */
[----:B------:R-:W-:Y:S01]  /*07b0*/  IADD3 R8, P2, PT, R20, R3, RZ ;  /* 0x0000000314087210 */ /* 0x000fe20007f5e0ff */
[----:B------:R-:W2:Y:S01]  /*07c0*/  LDG.E.CONSTANT R32, desc[UR4][R32.64+0x4] ;  /* 0x0000040420207981 */ /* 0x000ea2000c1e9900 */
[----:B------:R-:W-:-:S02]  /*07d0*/  LEA.HI.X R3, R10, UR7, R15, 0x2, P1 ;  /* 0x000000070a037c11 */ /* 0x000fc400088f140f */
[-C--:B------:R-:W-:Y:S01]  /*07e0*/  IADD3 R15, PT, PT, R13, R16.reuse, RZ ;  /* 0x000000100d0f7210 */ /* 0x080fe20007ffe0ff */
[----:B------:R-:W5:Y:S01]  /*07f0*/  LDG.E.CONSTANT R25, desc[UR4][R18.64] ;  /* 0x0000000412197981 */ /* 0x000f62000c1e9900 */
[----:B------:R-:W-:Y:S02]  /*0800*/  IADD3.X R11, PT, PT, RZ, RZ, RZ, P2, !PT ;  /* 0x000000ffff0b7210 */ /* 0x000fe400017fe4ff */
[-C--:B------:R-:W-:Y:S01]  /*0810*/  IADD3 R27, PT, PT, R15, R16.reuse, RZ ;  /* 0x000000100f1b7210 */ /* 0x080fe20007ffe0ff */
[----:B------:R-:W4:Y:S01]  /*0820*/  LDG.E.CONSTANT R3, desc[UR4][R2.64+0x4] ;  /* 0x0000040402037981 */ /* 0x000f22000c1e9900 */
[C---:B---3--:R-:W-:Y:S02]  /*0830*/  LEA R4, P1, R8.reuse, UR6, 0x2 ;  /* 0x0000000608047c11 */ /* 0x048fe4000f8210ff */
[----:B------:R-:W-:Y:S02]  /*0840*/  IADD3 R29, PT, PT, R27, R16, RZ ;  /* 0x000000101b1d7210 */ /* 0x000fe40007ffe0ff */
[----:B------:R-:W-:Y:S01]  /*0850*/  LEA.HI.X R5, R8, UR7, R11, 0x2, P1 ;  /* 0x0000000708057c11 */ /* 0x000fe200088f140b */
[----:B0-----:R-:W-:-:S04]  /*0860*/  IMAD.WIDE.U32 R10, R15, 0x4, R6 ;  /* 0x000000040f0a7825 */ /* 0x001fc800078e0006 */
[--C-:B------:R-:W-:Y:S01]  /*0870*/  IMAD.WIDE.U32 R12, R13, 0x4, R6.reuse ;  /* 0x000000040d0c7825 */ /* 0x100fe200078e0006 */
[----:B------:R-:W3:Y:S03]  /*0880*/  LDG.E.CONSTANT R5, desc[UR4][R4.64+0x4] ;  /* 0x0000040404057981 */ /* 0x000ee6000c1e9900 */
[--C-:B------:R-:W-:Y:S01]  /*0890*/  IMAD.WIDE.U32 R14, R27, 0x4, R6.reuse ;  /* 0x000000041b0e7825 */ /* 0x100fe200078e0006 */
[----:B------:R-:W5:Y:S03]  /*08a0*/  LDG.E.CONSTANT R10, desc[UR4][R10.64] ;  /* 0x000000040a0a7981 */ /* 0x000f66000c1e9900 */
[----:B------:R-:W-:Y:S01]  /*08b0*/  IMAD.WIDE.U32 R6, R29, 0x4, R6 ;  /* 0x000000041d067825 */ /* 0x000fe200078e0006 */
[----:B------:R-:W2:Y:S03]  /*08c0*/  LDG.E.CONSTANT R13, desc[UR4][R12.64] ;  /* 0x000000040c0d7981 */ /* 0x000ea6000c1e9900 */
[----:B------:R-:W-:Y:S01]  /*08d0*/  IMAD.WIDE R8, R9, 0x4, R18 ;  /* 0x0000000409087825 */ /* 0x000fe200078e0212 */
[----:B------:R-:W4:Y:S04]  /*08e0*/  LDG.E.CONSTANT R15, desc[UR4][R14.64] ;  /* 0x000000040e0f7981 */ /* 0x000f28000c1e9900 */
[----:B------:R-:W3:Y:S04]  /*08f0*/  LDG.E.CONSTANT R7, desc[UR4][R6.64] ;  /* 0x0000000406077981 */ /* 0x000ee8000c1e9900 */
[----:B------:R-:W3:Y:S01]  /*0900*/  LDG.E.CONSTANT R8, desc[UR4][R8.64] ;  /* 0x0000000408087981 */ /* 0x000ee2000c1e9900 */
[----:B------:R-:W-:Y:S01]  /*0910*/  IADD3 R20, PT, PT, R20, 0x2, RZ ;  /* 0x0000000214147810 */ /* 0x000fe20007ffe0ff */
[C---:B-----5:R-:W-:Y:S01]  /*0920*/  FFMA R27, R25.reuse, R10, R26 ;  /* 0x0000000a191b7223 */ /* 0x060fe2000000001a */
[C---:B--2---:R-:W-:Y:S01]  /*0930*/  FFMA R19, R25.reuse, R13, R24 ;  /* 0x0000000d19137223 */ /* 0x044fe20000000018 */
[C---:B----4-:R-:W-:Y:S01]  /*0940*/  FFMA R28, R25.reuse, R15, R28 ;  /* 0x0000000f191c7223 */ /* 0x050fe2000000001c */
[----:B---3--:R-:W-:Y:S01]  /*0950*/  FFMA R30, R25, R7, R30 ;  /* 0x00000007191e7223 */ /* 0x008fe2000000001e */
[C---:B------:R-:W-:Y:S01]  /*0960*/  FFMA R26, R8.reuse, R32, R27 ;  /* 0x00000020081a7223 */ /* 0x040fe2000000001b */
[C---:B------:R-:W-:Y:S01]  /*0970*/  FFMA R24, R8.reuse, R0, R19 ;  /* 0x0000000008187223 */ /* 0x040fe20000000013 */
[C---:B------:R-:W-:Y:S01]  /*0980*/  FFMA R28, R8.reuse, R3, R28 ;  /* 0x00000003081c7223 */ /* 0x040fe2000000001c */
[----:B------:R-:W-:-:S07]  /*0990*/  FFMA R30, R8, R5, R30 ;  /* 0x00000005081e7223 */ /* 0x000fce000000001e */
.L_x_16:
[----:B------:R-:W-:Y:S05]  /*09a0*/  @P0 BRA `(.L_x_13) ;  /* 0x0000000000580947 */ /* 0x000fea0003800000 */
[----:B------:R-:W0:Y:S01]  /*09b0*/  LDC.64 R4, c[0x0][0x380] ;  /* 0x0000e000ff047b82 */ /* 0x000e220000000a00 */
[----:B------:R-:W1:Y:S01]  /*09c0*/  LDCU UR6, c[0x0][0x398] ;  /* 0x00007300ff0677ac */ /* 0x000e620008000800 */
[----:B------:R-:W-:-:S04]  /*09d0*/  IADD3 R23, PT, PT, R23, R20, RZ ;  /* 0x0000001417177210 */ /* 0x000fc80007ffe0ff */
[-C--:B------:R-:W-:Y:S02]  /*09e0*/  IADD3 R9, PT, PT, R23, R16.reuse, RZ ;  /* 0x0000001017097210 */ /* 0x080fe40007ffe0ff */
[----:B------:R-:W2:Y:S02]  /*09f0*/  LDC.64 R2, c[0x0][0x388] ;  /* 0x0000e200ff027b82 */ /* 0x000ea40000000a00 */
[----:B------:R-:W-:-:S04]  /*0a00*/  IADD3 R11, PT, PT, R9, R16, RZ ;  /* 0x00000010090b7210 */ /* 0x000fc80007ffe0ff */
[----:B------:R-:W-:Y:S01]  /*0a10*/  IADD3 R13, PT, PT, R11, R16, RZ ;  /* 0x000000100b0d7210 */ /* 0x000fe20007ffe0ff */
[----:B-1----:R-:W-:-:S04]  /*0a20*/  IMAD R7, R20, UR6, R17 ;  /* 0x0000000614077c24 */ /* 0x002fc8000f8e0211 */
[----:B0-----:R-:W-:-:S06]  /*0a30*/  IMAD.WIDE R4, R7, 0x4, R4 ;  /* 0x0000000407047825 */ /* 0x001fcc00078e0204 */
[----:B------:R-:W3:Y:S01]  /*0a40*/  LDG.E.CONSTANT R5, desc[UR4][R4.64] ;  /* 0x0000000404057981 */ /* 0x000ee2000c1e9900 */
[----:B--2---:R-:W-:-:S04]  /*0a50*/  IMAD.WIDE.U32 R6, R23, 0x4, R2 ;  /* 0x0000000417067825 */ /* 0x004fc800078e0002 */
[--C-:B------:R-:W-:Y:S02]  /*0a60*/  IMAD.WIDE.U32 R8, R9, 0x4, R2.reuse ;  /* 0x0000000409087825 */ /* 0x100fe400078e0002 */
[----:B------:R-:W3:Y:S02]  /*0a70*/  LDG.E.CONSTANT R6, desc[UR4][R6.64] ;  /* 0x0000000406067981 */ /* 0x000ee4000c1e9900 */
[--C-:B------:R-:W-:Y:S02]  /*0a80*/  IMAD.WIDE.U32 R10, R11, 0x4, R2.reuse ;  /* 0x000000040b0a7825 */ /* 0x100fe400078e0002 */
[----:B------:R-:W2:Y:S02]  /*0a90*/  LDG.E.CONSTANT R9, desc[UR4][R8.64] ;  /* 0x0000000408097981 */ /* 0x000ea4000c1e9900 */
[----:B------:R-:W-:Y:S02]  /*0aa0*/  IMAD.WIDE.U32 R2, R13, 0x4, R2 ;  /* 0x000000040d027825 */ /* 0x000fe400078e0002 */
[----:B------:R-:W4:Y:S04]  /*0ab0*/  LDG.E.CONSTANT R11, desc[UR4][R10.64] ;  /* 0x000000040a0b7981 */ /* 0x000f28000c1e9900 */
[----:B------:R-:W5:Y:S01]  /*0ac0*/  LDG.E.CONSTANT R3, desc[UR4][R2.64] ;  /* 0x0000000402037981 */ /* 0x000f62000c1e9900 */
[C---:B---3--:R-:W-:Y:S01]  /*0ad0*/  FFMA R24, R5.reuse, R6, R24 ;  /* 0x0000000605187223 */ /* 0x048fe20000000018 */
[C---:B--2---:R-:W-:Y:S01]  /*0ae0*/  FFMA R26, R5.reuse, R9, R26 ;  /* 0x00000009051a7223 */ /* 0x044fe2000000001a */
[C---:B----4-:R-:W-:Y:S01]  /*0af0*/  FFMA R28, R5.reuse, R11, R28 ;  /* 0x0000000b051c7223 */ /* 0x050fe2000000001c */
[----:B-----5:R-:W-:-:S07]  /*0b00*/  FFMA R30, R5, R3, R30 ;  /* 0x00000003051e7223 */ /* 0x020fce000000001e */
.L_x_13:
[----:B------:R-:W0:Y:S01]  /*0b10*/  LDC.64 R2, c[0x0][0x390] ;  /* 0x0000e400ff027b82 */ /* 0x000e220000000a00 */
[----:B------:R-:W1:Y:S02]  /*0b20*/  LDCU UR6, c[0x0][0x39c] ;  /* 0x00007380ff0677ac */ /* 0x000e640008000800 */
[----:B-1----:R-:W-:-:S04]  /*0b30*/  IMAD R17, R17, UR6, R21 ;  /* 0x0000000611117c24 */ /* 0x002fc8000f8e0215 */
[----:B0-----:R-:W-:-:S05]  /*0b40*/  IMAD.WIDE R2, R17, 0x4, R2 ;  /* 0x0000000411027825 */ /* 0x001fca00078e0202 */
[----:B------:R-:W-:Y:S04]  /*0b50*/  STG.E desc[UR4][R2.64], R24 ;  /* 0x0000001802007986 */ /* 0x000fe8000c101904 */
[----:B------:R-:W-:Y:S04]  /*0b60*/  STG.E desc[UR4][R2.64+0x4], R26 ;  /* 0x0000041a02007986 */ /* 0x000fe8000c101904 */
[----:B------:R-:W-:Y:S04]  /*0b70*/  STG.E desc[UR4][R2.64+0x8], R28 ;  /* 0x0000081c02007986 */ /* 0x000fe8000c101904 */
[----:B------:R-:W-:Y:S01]  /*0b80*/  STG.E desc[UR4][R2.64+0xc], R30 ;  /* 0x00000c1e02007986 */ /* 0x000fe2000c101904 */
[----:B------:R-:W-:Y:S05]  /*0b90*/  EXIT ;  /* 0x000000000000794d */ /* 0x000fea0003800000 */
.L_x_17:
        /* <DEDUP_REMOVED lines=14> */
.L_x_31:


//--------------------- .text._Z16atbt_gpu_kunrollPKfS0_Pfiii --------------------------
	.section	.text._Z16atbt_gpu_kunrollPKfS0_Pfiii,"ax",@progbits
	.align	128
        .global         _Z16atbt_gpu_kunrollPKfS0_Pfiii
        .type           _Z16atbt_gpu_kunrollPKfS0_Pfiii,@function
        .size           _Z16atbt_gpu_kunrollPKfS0_Pfiii,(.L_x_32 - _Z16atbt_gpu_kunrollPKfS0_Pfiii)
        .other          _Z16atbt_gpu_kunrollPKfS0_Pfiii,@"STO_CUDA_ENTRY STV_DEFAULT"
_Z16atbt_gpu_kunrollPKfS0_Pfiii:
.text._Z16atbt_gpu_kunrollPKfS0_Pfiii:
[----:B------:R-:W-:Y:S01]  /*0000*/  LDC R1, c[0x0][0x37c] ;  /* 0x0000df00ff017b82 */ /* 0x000fe20000000800 */
[----:B------:R-:W0:Y:S01]  /*0010*/  S2R R0, SR_CTAID.X ;  /* 0x0000000000007919 */ /* 0x000e220000002500 */
[----:B------:R-:W1:Y:S01]  /*0020*/  LDCU UR10, c[0x0][0x3a0] ;  /* 0x00007400ff0a77ac */ /* 0x000e620008000800 */
[----:B------:R-:W-:Y:S01]  /*0030*/  HFMA2 R28, -RZ, RZ, 0, 0 ;  /* 0x00000000ff1c7431 */ /* 0x000fe200000001ff */
[----:B------:R-:W0:Y:S01]  /*0040*/  S2R R3, SR_TID.X ;  /* 0x0000000000037919 */ /* 0x000e220000002100 */
[----:B------:R-:W0:Y:S01]  /*0050*/  LDCU UR4, c[0x0][0x360] ;  /* 0x00006c00ff0477ac */ /* 0x000e220008000800 */
[----:B------:R-:W2:Y:S01]  /*0060*/  S2R R2, SR_CTAID.Y ;  /* 0x0000000000027919 */ /* 0x000ea20000002600 */
[----:B------:R-:W2:Y:S01]  /*0070*/  LDCU UR5, c[0x0][0x364] ;  /* 0x00006c80ff0577ac */ /* 0x000ea20008000800 */
[----:B------:R-:W2:Y:S01]  /*0080*/  S2R R5, SR_TID.Y ;  /* 0x0000000000057919 */ /* 0x000ea20000002200 */
[----:B------:R-:W3:Y:S01]  /*0090*/  LDCU.64 UR8, c[0x0][0x358] ;  /* 0x00006b00ff0877ac */ /* 0x000ee20008000a00 */
[----:B-1----:R-:W-:Y:S01]  /*00a0*/  UISETP.GE.AND UP0, UPT, UR10, 0x1, UPT ;  /* 0x000000010a00788c */ /* 0x002fe2000bf06270 */
[----:B0-----:R-:W-:-:S02]  /*00b0*/  IMAD R0, R0, UR4, R3 ;  /* 0x0000000400007c24 */ /* 0x001fc4000f8e0203 */
[----:B--2---:R-:W-:-:S06]  /*00c0*/  IMAD R3, R2, UR5, R5 ;  /* 0x0000000502037c24 */ /* 0x004fcc000f8e0205 */
[----:B---3--:R-:W-:Y:S05]  /*00d0*/  BRA.U !UP0, `(.L_x_18) ;  /* 0x0000000908987547 */ /* 0x008fea000b800000 */
[----:B------:R-:W-:Y:S02]  /*00e0*/  UISETP.GE.U32.AND UP1, UPT, UR10, 0xd, UPT ;  /* 0x0000000d0a00788c */ /* 0x000fe4000bf26070 */
[----:B------:R-:W-:Y:S01]  /*00f0*/  IMAD R2, R3, UR10, RZ ;  /* 0x0000000a03027c24 */ /* 0x000fe2000f8e02ff */
[----:B------:R-:W-:Y:S01]  /*0100*/  UIADD3 UR6, UPT, UPT, UR10, -0x1, URZ ;  /* 0xffffffff0a067890 */ /* 0x000fe2000fffe0ff */
[----:B------:R-:W-:Y:S01]  /*0110*/  MOV R28, RZ ;  /* 0x000000ff001c7202 */ /* 0x000fe20000000f00 */
[----:B------:R-:W-:Y:S02]  /*0120*/  UMOV UR4, URZ ;  /* 0x000000ff00047c82 */ /* 0x000fe40008000000 */
[----:B------:R-:W-:-:S04]  /*0130*/  ULEA.HI UR5, UR6, 0x1, URZ, 0x1e ;  /* 0x0000000106057891 */ /* 0x000fc8000f8ff0ff */
[----:B------:R-:W-:Y:S01]  /*0140*/  ULOP3.LUT UP0, UR7, UR5, 0x3, URZ, 0xc0, !UPT ;  /* 0x0000000305077892 */ /* 0x000fe2000f80c0ff */
[----:B------:R-:W-:Y:S11]  /*0150*/  BRA.U !UP1, `(.L_x_19) ;  /* 0x0000000509487547 */ /* 0x000ff6000b800000 */
[----:B------:R-:W0:Y:S01]  /*0160*/  LDC.64 R4, c[0x0][0x388] ;  /* 0x0000e200ff047b82 */ /* 0x000e220000000a00 */
[----:B------:R-:W-:Y:S01]  /*0170*/  ULOP3.LUT UR5, UR5, 0x7ffffffc, URZ, 0xc0, !UPT ;  /* 0x7ffffffc05057892 */ /* 0x000fe2000f8ec0ff */
[----:B------:R-:W-:Y:S01]  /*0180*/  MOV R28, RZ ;  /* 0x000000ff001c7202 */ /* 0x000fe20000000f00 */
[----:B------:R-:W-:Y:S02]  /*0190*/  UMOV UR4, URZ ;  /* 0x000000ff00047c82 */ /* 0x000fe40008000000 */
[----:B------:R-:W-:Y:S01]  /*01a0*/  UIADD3 UR5, UPT, UPT, -UR5, URZ, URZ ;  /* 0x000000ff05057290 */ /* 0x000fe2000fffe1ff */
[----:B0-----:R-:W-:-:S03]  /*01b0*/  IMAD.WIDE.U32 R4, R2, 0x4, R4 ;  /* 0x0000000402047825 */ /* 0x001fc600078e0004 */
[----:B------:R-:W-:Y:S02]  /*01c0*/  IADD3 R10, P0, PT, R4, 0x20, RZ ;  /* 0x00000020040a7810 */ /* 0x000fe40007f1e0ff */
[----:B------:R-:W-:Y:S02]  /*01d0*/  MOV R4, R0 ;  /* 0x0000000000047202 */ /* 0x000fe40000000f00 */
[----:B------:R-:W-:-:S09]  /*01e0*/  IADD3.X R11, PT, PT, RZ, R5, RZ, P0, !PT ;  /* 0x00000005ff0b7210 */ /* 0x000fd200007fe4ff */
.L_x_20:
[----:B------:R-:W0:Y:S01]  /*01f0*/  LDC.64 R8, c[0x0][0x380] ;  /* 0x0000e000ff087b82 */ /* 0x000e220000000a00 */
[----:B------:R-:W2:Y:S04]  /*0200*/  LDG.E.CONSTANT R14, desc[UR8][R10.64+-0x20] ;  /* 0xffffe0080a0e7981 */ /* 0x000ea8000c1e9900 */
[----:B------:R-:W3:Y:S03]  /*0210*/  LDG.E.CONSTANT R16, desc[UR8][R10.64+-0x1c] ;  /* 0xffffe4080a107981 */ /* 0x000ee6000c1e9900 */
[----:B------:R-:W1:Y:S01]  /*0220*/  LDC R5, c[0x0][0x398] ;  /* 0x0000e600ff057b82 */ /* 0x000e620000000800 */
[----:B------:R-:W4:Y:S04]  /*0230*/  LDG.E.CONSTANT R18, desc[UR8][R10.64+-0x18] ;  /* 0xffffe8080a127981 */ /* 0x000f28000c1e9900 */
[----:B------:R-:W5:Y:S04]  /*0240*/  LDG.E.CONSTANT R6, desc[UR8][R10.64+-0x14] ;  /* 0xffffec080a067981 */ /* 0x000f68000c1e9900 */
[----:B------:R-:W5:Y:S01]  /*0250*/  LDG.E.CONSTANT R29, desc[UR8][R10.64+0x4] ;  /* 0x000004080a1d7981 */ /* 0x000f62000c1e9900 */
[----:B0-----:R-:W-:-:S05]  /*0260*/  IMAD.WIDE R8, R4, 0x4, R8 ;  /* 0x0000000404087825 */ /* 0x001fca00078e0208 */
[----:B------:R-:W2:Y:S01]  /*0270*/  LDG.E.CONSTANT R15, desc[UR8][R8.64] ;  /* 0x00000008080f7981 */ /* 0x000ea2000c1e9900 */
[----:B-1----:R-:W-:-:S05]  /*0280*/  IMAD.WIDE R20, R5, 0x4, R8 ;  /* 0x0000000405147825 */ /* 0x002fca00078e0208 */
[----:B------:R-:W3:Y:S01]  /*0290*/  LDG.E.CONSTANT R17, desc[UR8][R20.64] ;  /* 0x0000000814117981 */ /* 0x000ee2000c1e9900 */
[----:B------:R-:W-:-:S03]  /*02a0*/  IMAD.WIDE R26, R5, 0x4, R20 ;  /* 0x00000004051a7825 */ /* 0x000fc600078e0214 */
[----:B------:R-:W5:Y:S01]  /*02b0*/  LDG.E.CONSTANT R8, desc[UR8][R10.64+-0x10] ;  /* 0xfffff0080a087981 */ /* 0x000f62000c1e9900 */
[----:B------:R-:W-:-:S03]  /*02c0*/  IMAD.WIDE R12, R5, 0x4, R26 ;  /* 0x00000004050c7825 */ /* 0x000fc600078e021a */
[----:B------:R-:W4:Y:S04]  /*02d0*/  LDG.E.CONSTANT R19, desc[UR8][R26.64] ;  /* 0x000000081a137981 */ /* 0x000f28000c1e9900 */
[----:B------:R-:W5:Y:S01]  /*02e0*/  LDG.E.CONSTANT R7, desc[UR8][R12.64] ;  /* 0x000000080c077981 */ /* 0x000f62000c1e9900 */
[----:B------:R-:W-:-:S03]  /*02f0*/  IMAD.WIDE R22, R5, 0x4, R12 ;  /* 0x0000000405167825 */ /* 0x000fc600078e020c */
[----:B------:R-:W5:Y:S04]  /*0300*/  LDG.E.CONSTANT R20, desc[UR8][R10.64+-0xc] ;  /* 0xfffff4080a147981 */ /* 0x000f68000c1e9900 */
[----:B------:R0:W5:Y:S04]  /*0310*/  LDG.E.CONSTANT R9, desc[UR8][R22.64] ;  /* 0x0000000816097981 */ /* 0x000168000c1e9900 */
[----:B------:R-:W5:Y:S01]  /*0320*/  LDG.E.CONSTANT R26, desc[UR8][R10.64+-0x8] ;  /* 0xfffff8080a1a7981 */ /* 0x000f62000c1e9900 */
[----:B0-----:R-:W-:-:S05]  /*0330*/  IMAD.WIDE R22, R5, 0x4, R22 ;  /* 0x0000000405167825 */ /* 0x001fca00078e0216 */
[----:B------:R-:W5:Y:S01]  /*0340*/  LDG.E.CONSTANT R21, desc[UR8][R22.64] ;  /* 0x0000000816157981 */ /* 0x000f62000c1e9900 */
[----:B------:R-:W-:-:S05]  /*0350*/  IMAD.WIDE R24, R5, 0x4, R22 ;  /* 0x0000000405187825 */ /* 0x000fca00078e0216 */
[----:B------:R-:W5:Y:S01]  /*0360*/  LDG.E.CONSTANT R27, desc[UR8][R24.64] ;  /* 0x00000008181b7981 */ /* 0x000f62000c1e9900 */
[----:B------:R-:W-:-:S03]  /*0370*/  IMAD.WIDE R12, R5, 0x4, R24 ;  /* 0x00000004050c7825 */ /* 0x000fc600078e0218 */
[----:B------:R-:W5:Y:S04]  /*0380*/  LDG.E.CONSTANT R23, desc[UR8][R10.64+-0x4] ;  /* 0xfffffc080a177981 */ /* 0x000f68000c1e9900 */
[----:B------:R-:W5:Y:S04]  /*0390*/  LDG.E.CONSTANT R25, desc[UR8][R10.64] ;  /* 0x000000080a197981 */ /* 0x000f68000c1e9900 */
[----:B------:R-:W5:Y:S01]  /*03a0*/  LDG.E.CONSTANT R24, desc[UR8][R10.64+0x10] ;  /* 0x000010080a187981 */ /* 0x000f62000c1e9900 */
[----:B--2---:R-:W-:Y:S01]  /*03b0*/  FFMA R28, R15, R14, R28 ;  /* 0x0000000e0f1c7223 */ /* 0x004fe2000000001c */
[----:B------:R-:W-:-:S02]  /*03c0*/  IMAD.WIDE R14, R5, 0x4, R12 ;  /* 0x00000004050e7825 */ /* 0x000fc400078e020c */
[----:B------:R-:W2:Y:S02]  /*03d0*/  LDG.E.CONSTANT R12, desc[UR8][R12.64] ;  /* 0x000000080c0c7981 */ /* 0x000ea4000c1e9900 */
[----:B---3--:R-:W-:Y:S01]  /*03e0*/  FFMA R28, R17, R16, R28 ;  /* 0x00000010111c7223 */ /* 0x008fe2000000001c */
[----:B------:R-:W-:Y:S02]  /*03f0*/  IMAD.WIDE R16, R5, 0x4, R14 ;  /* 0x0000000405107825 */ /* 0x000fe400078e020e */
[----:B------:R-:W3:Y:S04]  /*0400*/  LDG.E.CONSTANT R14, desc[UR8][R14.64] ;  /* 0x000000080e0e7981 */ /* 0x000ee8000c1e9900 */
[----:B------:R-:W3:Y:S01]  /*0410*/  LDG.E.CONSTANT R13, desc[UR8][R10.64+0x8] ;  /* 0x000008080a0d7981 */ /* 0x000ee2000c1e9900 */
[----:B----4-:R-:W-:Y:S01]  /*0420*/  FFMA R28, R19, R18, R28 ;  /* 0x00000012131c7223 */ /* 0x010fe2000000001c */
[----:B------:R-:W-:-:S02]  /*0430*/  IMAD.WIDE R18, R5, 0x4, R16 ;  /* 0x0000000405127825 */ /* 0x000fc400078e0210 */
[----:B------:R0:W4:Y:S02]  /*0440*/  LDG.E.CONSTANT R16, desc[UR8][R16.64] ;  /* 0x0000000810107981 */ /* 0x000124000c1e9900 */
[----:B-----5:R-:W-:Y:S01]  /*0450*/  FFMA R28, R7, R6, R28 ;  /* 0x00000006071c7223 */ /* 0x020fe2000000001c */
[----:B------:R-:W-:Y:S01]  /*0460*/  IMAD.WIDE R6, R5, 0x4, R18 ;  /* 0x0000000405067825 */ /* 0x000fe200078e0212 */
[----:B------:R-:W5:Y:S03]  /*0470*/  LDG.E.CONSTANT R15, desc[UR8][R10.64+0xc] ;  /* 0x00000c080a0f7981 */ /* 0x000f66000c1e9900 */
[----:B------:R-:W-:Y:S01]  /*0480*/  FFMA R28, R9, R8, R28 ;  /* 0x00000008091c7223 */ /* 0x000fe2000000001c */
[----:B------:R-:W-:Y:S01]  /*0490*/  IMAD.WIDE R8, R5, 0x4, R6 ;  /* 0x0000000405087825 */ /* 0x000fe200078e0206 */
[----:B------:R-:W5:Y:S04]  /*04a0*/  LDG.E.CONSTANT R18, desc[UR8][R18.64] ;  /* 0x0000000812127981 */ /* 0x000f68000c1e9900 */
[----:B------:R1:W5:Y:S01]  /*04b0*/  LDG.E.CONSTANT R22, desc[UR8][R6.64] ;  /* 0x0000000806167981 */ /* 0x000362000c1e9900 */
[----:B------:R-:W-:Y:S01]  /*04c0*/  FFMA R28, R21, R20, R28 ;  /* 0x00000014151c7223 */ /* 0x000fe2000000001c */
[----:B------:R-:W-:-:S02]  /*04d0*/  IMAD.WIDE R20, R5, 0x4, R8 ;  /* 0x0000000405147825 */ /* 0x000fc400078e0208 */
[----:B------:R-:W5:Y:S02]  /*04e0*/  LDG.E.CONSTANT R8, desc[UR8][R8.64] ;  /* 0x0000000808087981 */ /* 0x000f64000c1e9900 */
[----:B0-----:R-:W-:Y:S01]  /*04f0*/  FFMA R17, R27, R26, R28 ;  /* 0x0000001a1b117223 */ /* 0x001fe2000000001c */
[C---:B------:R-:W-:Y:S01]  /*0500*/  IMAD.WIDE R26, R5.reuse, 0x4, R20 ;  /* 0x00000004051a7825 */ /* 0x040fe200078e0214 */
[----:B------:R-:W5:Y:S04]  /*0510*/  LDG.E.CONSTANT R28, desc[UR8][R10.64+0x14] ;  /* 0x000014080a1c7981 */ /* 0x000f68000c1e9900 */
[----:B------:R-:W5:Y:S01]  /*0520*/  LDG.E.CONSTANT R20, desc[UR8][R20.64] ;  /* 0x0000000814147981 */ /* 0x000f62000c1e9900 */
[----:B-1----:R-:W-:-:S03]  /*0530*/  IMAD.WIDE R6, R5, 0x4, R26 ;  /* 0x0000000405067825 */ /* 0x002fc600078e021a */
[----:B------:R-:W5:Y:S04]  /*0540*/  LDG.E.CONSTANT R19, desc[UR8][R26.64] ;  /* 0x000000081a137981 */ /* 0x000f68000c1e9900 */
[----:B------:R-:W5:Y:S04]  /*0550*/  LDG.E.CONSTANT R6, desc[UR8][R6.64] ;  /* 0x0000000806067981 */ /* 0x000f68000c1e9900 */
[----:B------:R-:W5:Y:S04]  /*0560*/  LDG.E.CONSTANT R26, desc[UR8][R10.64+0x18] ;  /* 0x000018080a1a7981 */ /* 0x000f68000c1e9900 */
[----:B------:R0:W5:Y:S01]  /*0570*/  LDG.E.CONSTANT R7, desc[UR8][R10.64+0x1c] ;  /* 0x00001c080a077981 */ /* 0x000162000c1e9900 */
[----:B------:R-:W-:-:S04]  /*0580*/  UIADD3 UR5, UPT, UPT, UR5, 0x4, URZ ;  /* 0x0000000405057890 */ /* 0x000fc8000fffe0ff */
[----:B------:R-:W-:Y:S01]  /*0590*/  UISETP.NE.AND UP1, UPT, UR5, URZ, UPT ;  /* 0x000000ff0500728c */ /* 0x000fe2000bf25270 */
[----:B------:R-:W-:Y:S02]  /*05a0*/  LEA R4, R5, R4, 0x4 ;  /* 0x0000000405047211 */ /* 0x000fe400078e20ff */
[----:B0-----:R-:W-:Y:S01]  /*05b0*/  IADD3 R10, P0, PT, R10, 0x40, RZ ;  /* 0x000000400a0a7810 */ /* 0x001fe20007f1e0ff */
[----:B------:R-:W-:-:S03]  /*05c0*/  UIADD3 UR4, UPT, UPT, UR4, 0x10, URZ ;  /* 0x0000001004047890 */ /* 0x000fc6000fffe0ff */
[----:B------:R-:W-:Y:S01]  /*05d0*/  IADD3.X R11, PT, PT, RZ, R11, RZ, P0, !PT ;  /* 0x0000000bff0b7210 */ /* 0x000fe200007fe4ff */
[----:B--2---:R-:W-:-:S04]  /*05e0*/  FFMA R17, R12, R23, R17 ;  /* 0x000000170c117223 */ /* 0x004fc80000000011 */
[----:B---3--:R-:W-:-:S04]  /*05f0*/  FFMA R17, R14, R25, R17 ;  /* 0x000000190e117223 */ /* 0x008fc80000000011 */
[----:B----4-:R-:W-:-:S04]  /*0600*/  FFMA R17, R16, R29, R17 ;  /* 0x0000001d10117223 */ /* 0x010fc80000000011 */
[----:B-----5:R-:W-:-:S04]  /*0610*/  FFMA R13, R18, R13, R17 ;  /* 0x0000000d120d7223 */ /* 0x020fc80000000011 */
[----:B------:R-:W-:-:S04]  /*0620*/  FFMA R13, R22, R15, R13 ;  /* 0x0000000f160d7223 */ /* 0x000fc8000000000d */
[----:B------:R-:W-:-:S04]  /*0630*/  FFMA R13, R8, R24, R13 ;  /* 0x00000018080d7223 */ /* 0x000fc8000000000d */
[----:B------:R-:W-:-:S04]  /*0640*/  FFMA R20, R20, R28, R13 ;  /* 0x0000001c14147223 */ /* 0x000fc8000000000d */
[----:B------:R-:W-:-:S04]  /*0650*/  FFMA R19, R19, R26, R20 ;  /* 0x0000001a13137223 */ /* 0x000fc80000000014 */
[----:B------:R-:W-:Y:S01]  /*0660*/  FFMA R28, R6, R7, R19 ;  /* 0x00000007061c7223 */ /* 0x000fe20000000013 */
[----:B------:R-:W-:Y:S06]  /*0670*/  BRA.U UP1, `(.L_x_20) ;  /* 0xfffffff901dc7547 */ /* 0x000fec000b83ffff */
.L_x_19:
[----:B------:R-:W-:Y:S05]  /*0680*/  BRA.U !UP0, `(.L_x_18) ;  /* 0x00000005082c7547 */ /* 0x000fea000b800000 */
[----:B------:R-:W-:Y:S02]  /*0690*/  UISETP.NE.AND UP1, UPT, UR7, 0x1, UPT ;  /* 0x000000010700788c */ /* 0x000fe4000bf25270 */
[----:B------:R-:W-:-:S07]  /*06a0*/  ULOP3.LUT UP0, URZ, UR6, 0x4, URZ, 0xc0, !UPT ;  /* 0x0000000406ff7892 */ /* 0x000fce000f80c0ff */
[----:B------:R-:W-:Y:S05]  /*06b0*/  BRA.U !UP1, `(.L_x_21) ;  /* 0x0000000109b07547 */ /* 0x000fea000b800000 */
[----:B------:R-:W0:Y:S01]  /*06c0*/  LDC R19, c[0x0][0x398] ;  /* 0x0000e600ff137b82 */ /* 0x000e220000000800 */
[----:B------:R-:W1:Y:S01]  /*06d0*/  LDCU.64 UR6, c[0x0][0x388] ;  /* 0x00007100ff0677ac */ /* 0x000e620008000a00 */
[----:B------:R-:W-:-:S06]  /*06e0*/  IADD3 R8, P0, PT, R2, UR4, RZ ;  /* 0x0000000402087c10 */ /* 0x000fcc000ff1e0ff */
[----:B------:R-:W2:Y:S08]  /*06f0*/  LDC.64 R12, c[0x0][0x380] ;  /* 0x0000e000ff0c7b82 */ /* 0x000eb00000000a00 */
[----:B------:R-:W3:Y:S01]  /*0700*/  LDC.64 R6, c[0x0][0x388] ;  /* 0x0000e200ff067b82 */ /* 0x000ee20000000a00 */
[----:B0-----:R-:W-:-:S04]  /*0710*/  IMAD R5, R19, UR4, R0 ;  /* 0x0000000413057c24 */ /* 0x001fc8000f8e0200 */
[----:B--2---:R-:W-:Y:S01]  /*0720*/  IMAD.WIDE R12, R5, 0x4, R12 ;  /* 0x00000004050c7825 */ /* 0x004fe200078e020c */
[----:B------:R-:W-:-:S04]  /*0730*/  IADD3 R5, PT, PT, R2, UR4, RZ ;  /* 0x0000000402057c10 */ /* 0x000fc8000fffe0ff */
[----:B------:R-:W2:Y:S01]  /*0740*/  LDG.E.CONSTANT R17, desc[UR8][R12.64] ;  /* 0x000000080c117981 */ /* 0x000ea2000c1e9900 */
[----:B------:R-:W-:-:S04]  /*0750*/  IMAD.WIDE R26, R19, 0x4, R12 ;  /* 0x00000004131a7825 */ /* 0x000fc800078e020c */
[----:B---3--:R-:W-:Y:S01]  /*0760*/  IMAD.WIDE.U32 R6, R5, 0x4, R6 ;  /* 0x0000000405067825 */ /* 0x008fe200078e0006 */
[----:B------:R-:W-:Y:S01]  /*0770*/  IADD3.X R5, PT, PT, RZ, RZ, RZ, P0, !PT ;  /* 0x000000ffff057210 */ /* 0x000fe200007fe4ff */
[----:B------:R-:W3:Y:S01]  /*0780*/  LDG.E.CONSTANT R14, desc[UR8][R26.64] ;  /* 0x000000081a0e7981 */ /* 0x000ee2000c1e9900 */
[C---:B-1----:R-:W-:Y:S01]  /*0790*/  LEA R4, P0, R8.reuse, UR6, 0x2 ;  /* 0x0000000608047c11 */ /* 0x042fe2000f8010ff */
[C---:B------:R-:W-:Y:S02]  /*07a0*/  IMAD.WIDE R24, R19.reuse, 0x4, R26 ;  /* 0x0000000413187825 */ /* 0x040fe400078e021a */
[----:B------:R0:W2:Y:S01]  /*07b0*/  LDG.E.CONSTANT R15, desc[UR8][R6.64] ;  /* 0x00000008060f7981 */ /* 0x0000a2000c1e9900 */
[----:B------:R-:W-:Y:S01]  /*07c0*/  LEA.HI.X R5, R8, UR7, R5, 0x2, P0 ;  /* 0x0000000708057c11 */ /* 0x000fe200080f1405 */
[C---:B------:R-:W-:Y:S02]  /*07d0*/  IMAD.WIDE R10, R19.reuse, 0x4, R24 ;  /* 0x00000004130a7825 */ /* 0x040fe400078e0218 */
[----:B------:R-:W4:Y:S04]  /*07e0*/  LDG.E.CONSTANT R16, desc[UR8][R24.64] ;  /* 0x0000000818107981 */ /* 0x000f28000c1e9900 */
[----:B------:R-:W3:Y:S01]  /*07f0*/  LDG.E.CONSTANT R21, desc[UR8][R4.64+0x4] ;  /* 0x0000040804157981 */ /* 0x000ee2000c1e9900 */
[----:B0-----:R-:W-:-:S03]  /*0800*/  IMAD.WIDE R6, R19, 0x4, R10 ;  /* 0x0000000413067825 */ /* 0x001fc600078e020a */
[----:B------:R-:W4:Y:S01]  /*0810*/  LDG.E.CONSTANT R23, desc[UR8][R4.64+0x8] ;  /* 0x0000080804177981 */ /* 0x000f22000c1e9900 */
[----:B------:R-:W-:-:S03]  /*0820*/  IMAD.WIDE R8, R19, 0x4, R6 ;  /* 0x0000000413087825 */ /* 0x000fc600078e0206 */
[----:B------:R-:W5:Y:S04]  /*0830*/  LDG.E.CONSTANT R10, desc[UR8][R10.64] ;  /* 0x000000080a0a7981 */ /* 0x000f68000c1e9900 */
[----:B------:R-:W5:Y:S01]  /*0840*/  LDG.E.CONSTANT R29, desc[UR8][R4.64+0xc] ;  /* 0x00000c08041d7981 */ /* 0x000f62000c1e9900 */
[----:B------:R-:W-:-:S03]  /*0850*/  IMAD.WIDE R12, R19, 0x4, R8 ;  /* 0x00000004130c7825 */ /* 0x000fc600078e0208 */
[----:B------:R-:W5:Y:S04]  /*0860*/  LDG.E.CONSTANT R6, desc[UR8][R6.64] ;  /* 0x0000000806067981 */ /* 0x000f68000c1e9900 */
[----:B------:R-:W5:Y:S01]  /*0870*/  LDG.E.CONSTANT R20, desc[UR8][R4.64+0x10] ;  /* 0x0000100804147981 */ /* 0x000f62000c1e9900 */
[----:B------:R-:W-:-:S03]  /*0880*/  IMAD.WIDE R18, R19, 0x4, R12 ;  /* 0x0000000413127825 */ /* 0x000fc600078e020c */
[----:B------:R-:W5:Y:S04]  /*0890*/  LDG.E.CONSTANT R8, desc[UR8][R8.64] ;  /* 0x0000000808087981 */ /* 0x000f68000c1e9900 */
[----:B------:R-:W5:Y:S04]  /*08a0*/  LDG.E.CONSTANT R27, desc[UR8][R4.64+0x14] ;  /* 0x00001408041b7981 */ /* 0x000f68000c1e9900 */
[----:B------:R-:W5:Y:S04]  /*08b0*/  LDG.E.CONSTANT R22, desc[UR8][R12.64] ;  /* 0x000000080c167981 */ /* 0x000f68000c1e9900 */
[----:B------:R-:W5:Y:S04]  /*08c0*/  LDG.E.CONSTANT R25, desc[UR8][R4.64+0x18] ;  /* 0x0000180804197981 */ /* 0x000f68000c1e9900 */
[----:B------:R-:W5:Y:S04]  /*08d0*/  LDG.E.CONSTANT R11, desc[UR8][R4.64+0x1c] ;  /* 0x00001c08040b7981 */ /* 0x000f68000c1e9900 */
[----:B------:R-:W5:Y:S01]  /*08e0*/  LDG.E.CONSTANT R18, desc[UR8][R18.64] ;  /* 0x0000000812127981 */ /* 0x000f62000c1e9900 */
[----:B------:R-:W-:Y:S01]  /*08f0*/  UIADD3 UR4, UPT, UPT, UR4, 0x8, URZ ;  /* 0x0000000804047890 */ /* 0x000fe2000fffe0ff */
[----:B--2---:R-:W-:-:S04]  /*0900*/  FFMA R15, R17, R15, R28 ;  /* 0x0000000f110f7223 */ /* 0x004fc8000000001c */
[----:B---3--:R-:W-:-:S04]  /*0910*/  FFMA R15, R14, R21, R15 ;  /* 0x000000150e0f7223 */ /* 0x008fc8000000000f */
[----:B----4-:R-:W-:-:S04]  /*0920*/  FFMA R15, R16, R23, R15 ;  /* 0x00000017100f7223 */ /* 0x010fc8000000000f */
[----:B-----5:R-:W-:-:S04]  /*0930*/  FFMA R15, R10, R29, R15 ;  /* 0x0000001d0a0f7223 */ /* 0x020fc8000000000f */
[----:B------:R-:W-:-:S04]  /*0940*/  FFMA R15, R6, R20, R15 ;  /* 0x00000014060f7223 */ /* 0x000fc8000000000f */
[----:B------:R-:W-:-:S04]  /*0950*/  FFMA R15, R8, R27, R15 ;  /* 0x0000001b080f7223 */ /* 0x000fc8000000000f */
[----:B------:R-:W-:-:S04]  /*0960*/  FFMA R15, R22, R25, R15 ;  /* 0x00000019160f7223 */ /* 0x000fc8000000000f */
[----:B------:R-:W-:-:S07]  /*0970*/  FFMA R28, R18, R11, R15 ;  /* 0x0000000b121c7223 */ /* 0x000fce000000000f */
.L_x_21:
[----:B------:R-:W-:Y:S05]  /*0980*/  BRA.U UP0, `(.L_x_18) ;  /* 0x00000001006c7547 */ /* 0x000fea000b800000 */
[----:B------:R-:W0:Y:S01]  /*0990*/  LDC R15, c[0x0][0x398] ;  /* 0x0000e600ff0f7b82 */ /* 0x000e220000000800 */
[----:B------:R-:W1:Y:S01]  /*09a0*/  LDCU.64 UR6, c[0x0][0x388] ;  /* 0x00007100ff0677ac */ /* 0x000e620008000a00 */
[C---:B------:R-:W-:Y:S02]  /*09b0*/  IADD3 R11, PT, PT, R2.reuse, UR4, RZ ;  /* 0x00000004020b7c10 */ /* 0x040fe4000fffe0ff */
[----:B------:R-:W-:-:S04]  /*09c0*/  IADD3 R2, P0, PT, R2, UR4, RZ ;  /* 0x0000000402027c10 */ /* 0x000fc8000ff1e0ff */
[----:B------:R-:W2:Y:S08]  /*09d0*/  LDC.64 R6, c[0x0][0x380] ;  /* 0x0000e000ff067b82 */ /* 0x000eb00000000a00 */
[----:B------:R-:W3:Y:S01]  /*09e0*/  LDC.64 R8, c[0x0][0x388] ;  /* 0x0000e200ff087b82 */ /* 0x000ee20000000a00 */
[----:B0-----:R-:W-:-:S04]  /*09f0*/  IMAD R5, R15, UR4, R0 ;  /* 0x000000040f057c24 */ /* 0x001fc8000f8e0200 */
[----:B--2---:R-:W-:Y:S01]  /*0a00*/  IMAD.WIDE R6, R5, 0x4, R6 ;  /* 0x0000000405067825 */ /* 0x004fe200078e0206 */
[----:B------:R-:W-:Y:S02]  /*0a10*/  IADD3.X R5, PT, PT, RZ, RZ, RZ, P0, !PT ;  /* 0x000000ffff057210 */ /* 0x000fe400007fe4ff */
[----:B-1----:R-:W-:-:S04]  /*0a20*/  LEA R4, P0, R2, UR6, 0x2 ;  /* 0x0000000602047c11 */ /* 0x002fc8000f8010ff */
[----:B------:R-:W-:Y:S01]  /*0a30*/  LEA.HI.X R5, R2, UR7, R5, 0x2, P0 ;  /* 0x0000000702057c11 */ /* 0x000fe200080f1405 */
[----:B---3--:R-:W-:-:S04]  /*0a40*/  IMAD.WIDE.U32 R8, R11, 0x4, R8 ;  /* 0x000000040b087825 */ /* 0x008fc800078e0008 */
[C---:B------:R-:W-:Y:S01]  /*0a50*/  IMAD.WIDE R10, R15.reuse, 0x4, R6 ;  /* 0x000000040f0a7825 */ /* 0x040fe200078e0206 */
[----:B------:R-:W2:Y:S04]  /*0a60*/  LDG.E.CONSTANT R2, desc[UR8][R4.64+0x4] ;  /* 0x0000040804027981 */ /* 0x000ea8000c1e9900 */
[----:B------:R-:W3:Y:S01]  /*0a70*/  LDG.E.CONSTANT R8, desc[UR8][R8.64] ;  /* 0x0000000808087981 */ /* 0x000ee2000c1e9900 */
[----:B------:R-:W-:-:S03]  /*0a80*/  IMAD.WIDE R12, R15, 0x4, R10 ;  /* 0x000000040f0c7825 */ /* 0x000fc600078e020a */
[----:B------:R-:W3:Y:S04]  /*0a90*/  LDG.E.CONSTANT R7, desc[UR8][R6.64] ;  /* 0x0000000806077981 */ /* 0x000ee8000c1e9900 */
[----:B------:R-:W2:Y:S01]  /*0aa0*/  LDG.E.CONSTANT R11, desc[UR8][R10.64] ;  /* 0x000000080a0b7981 */ /* 0x000ea2000c1e9900 */
[----:B------:R-:W-:-:S03]  /*0ab0*/  IMAD.WIDE R14, R15, 0x4, R12 ;  /* 0x000000040f0e7825 */ /* 0x000fc600078e020c */
[----:B------:R-:W4:Y:S04]  /*0ac0*/  LDG.E.CONSTANT R17, desc[UR8][R12.64] ;  /* 0x000000080c117981 */ /* 0x000f28000c1e9900 */
[----:B------:R-:W4:Y:S04]  /*0ad0*/  LDG.E.CONSTANT R16, desc[UR8][R4.64+0x8] ;  /* 0x0000080804107981 */ /* 0x000f28000c1e9900 */
[----:B------:R-:W5:Y:S04]  /*0ae0*/  LDG.E.CONSTANT R18, desc[UR8][R4.64+0xc] ;  /* 0x00000c0804127981 */ /* 0x000f68000c1e9900 */
[----:B------:R-:W5:Y:S01]  /*0af0*/  LDG.E.CONSTANT R15, desc[UR8][R14.64] ;  /* 0x000000080e0f7981 */ /* 0x000f62000c1e9900 */
[----:B---3--:R-:W-:-:S04]  /*0b00*/  FFMA R28, R7, R8, R28 ;  /* 0x00000008071c7223 */ /* 0x008fc8000000001c */
[----:B--2---:R-:W-:-:S04]  /*0b10*/  FFMA R2, R11, R2, R28 ;  /* 0x000000020b027223 */ /* 0x004fc8000000001c */
[----:B----4-:R-:W-:-:S04]  /*0b20*/  FFMA R2, R17, R16, R2 ;  /* 0x0000001011027223 */ /* 0x010fc80000000002 */
[----:B-----5:R-:W-:-:S07]  /*0b30*/  FFMA R28, R15, R18, R2 ;  /* 0x000000120f1c7223 */ /* 0x020fce0000000002 */
.L_x_18:
[----:B------:R-:W0:Y:S01]  /*0b40*/  LDC.64 R4, c[0x0][0x390] ;  /* 0x0000e400ff047b82 */ /* 0x000e220000000a00 */
[----:B------:R-:W1:Y:S02]  /*0b50*/  LDCU UR4, c[0x0][0x39c] ;  /* 0x00007380ff0477ac */ /* 0x000e640008000800 */
[----:B-1----:R-:W-:-:S04]  /*0b60*/  IMAD R3, R0, UR4, R3 ;  /* 0x0000000400037c24 */ /* 0x002fc8000f8e0203 */
[----:B0-----:R-:W-:-:S05]  /*0b70*/  IMAD.WIDE R2, R3, 0x4, R4 ;  /* 0x0000000403027825 */ /* 0x001fca00078e0204 */
[----:B------:R-:W-:Y:S01]  /*0b80*/  STG.E desc[UR8][R2.64], R28 ;  /* 0x0000001c02007986 */ /* 0x000fe2000c101908 */
[----:B------:R-:W-:Y:S05]  /*0b90*/  EXIT ;  /* 0x000000000000794d */ /* 0x000fea0003800000 */
.L_x_22:
        /* <DEDUP_REMOVED lines=14> */
.L_x_32:


//--------------------- .text._Z8atbt_gpuPKfS0_Pfiii --------------------------
	.section	.text._Z8atbt_gpuPKfS0_Pfiii,"ax",@progbits
	.align	128
        .global         _Z8atbt_gpuPKfS0_Pfiii
        .type           _Z8atbt_gpuPKfS0_Pfiii,@function
        .size           _Z8atbt_gpuPKfS0_Pfiii,(.L_x_33 - _Z8atbt_gpuPKfS0_Pfiii)
        .other          _Z8atbt_gpuPKfS0_Pfiii,@"STO_CUDA_ENTRY STV_DEFAULT"
_Z8atbt_gpuPKfS0_Pfiii:
.text._Z8atbt_gpuPKfS0_Pfiii:
[----:B------:R-:W-:Y:S08]  /*0000*/  LDC R1, c[0x0][0x37c] ;  /* 0x0000df00ff017b82 */ /* 0x000ff00000000800 */
[----:B------:R-:W0:Y:S01]  /*0010*/  LDC R0, c[0x0][0x3a0] ;  /* 0x0000e800ff007b82 */ /* 0x000e220000000800 */
[----:B------:R-:W1:Y:S01]  /*0020*/  S2R R16, SR_CTAID.X ;  /* 0x0000000000107919 */ /* 0x000e620000002500 */
[----:B------:R-:W1:Y:S01]  /*0030*/  LDCU UR6, c[0x0][0x360] ;  /* 0x00006c00ff0677ac */ /* 0x000e620008000800 */
[----:B------:R-:W-:Y:S01]  /*0040*/  HFMA2 R28, -RZ, RZ, 0, 0 ;  /* 0x00000000ff1c7431 */ /* 0x000fe200000001ff */
[----:B------:R-:W1:Y:S01]  /*0050*/  S2R R3, SR_TID.X ;  /* 0x0000000000037919 */ /* 0x000e620000002100 */
[----:B------:R-:W2:Y:S01]  /*0060*/  LDCU UR7, c[0x0][0x364] ;  /* 0x00006c80ff0777ac */ /* 0x000ea20008000800 */
[----:B------:R-:W2:Y:S01]  /*0070*/  S2R R17, SR_CTAID.Y ;  /* 0x0000000000117919 */ /* 0x000ea20000002600 */
[----:B------:R-:W3:Y:S01]  /*0080*/  LDCU.64 UR4, c[0x0][0x358] ;  /* 0x00006b00ff0477ac */ /* 0x000ee20008000a00 */
[----:B------:R-:W2:Y:S01]  /*0090*/  S2R R2, SR_TID.Y ;  /* 0x0000000000027919 */ /* 0x000ea20000002200 */
[----:B0-----:R-:W-:Y:S01]  /*00a0*/  ISETP.GE.AND P0, PT, R0, 0x1, PT ;  /* 0x000000010000780c */ /* 0x001fe20003f06270 */
[----:B-1----:R-:W-:-:S02]  /*00b0*/  IMAD R16, R16, UR6, R3 ;  /* 0x0000000610107c24 */ /* 0x002fc4000f8e0203 */
[----:B--2---:R-:W-:-:S10]  /*00c0*/  IMAD R17, R17, UR7, R2 ;  /* 0x0000000711117c24 */ /* 0x004fd4000f8e0202 */
[----:B---3--:R-:W-:Y:S05]  /*00d0*/  @!P0 BRA `(.L_x_23) ;  /* 0x0000000400f08947 */ /* 0x008fea0003800000 */
[C---:B------:R-:W-:Y:S01]  /*00e0*/  ISETP.GE.U32.AND P1, PT, R0.reuse, 0x8, PT ;  /* 0x000000080000780c */ /* 0x040fe20003f26070 */
[----:B------:R-:W-:Y:S01]  /*00f0*/  IMAD R19, R17, R0, RZ ;  /* 0x0000000011137224 */ /* 0x000fe200078e02ff */
[----:B------:R-:W-:Y:S02]  /*0100*/  LOP3.LUT R26, R0, 0x7, RZ, 0xc0, !PT ;  /* 0x00000007001a7812 */ /* 0x000fe400078ec0ff */
[----:B------:R-:W-:Y:S02]  /*0110*/  MOV R28, RZ ;  /* 0x000000ff001c7202 */ /* 0x000fe40000000f00 */
[----:B------:R-:W-:Y:S02]  /*0120*/  ISETP.NE.AND P0, PT, R26, RZ, PT ;  /* 0x000000ff1a00720c */ /* 0x000fe40003f05270 */
[----:B------:R-:W-:-:S05]  /*0130*/  MOV R20, RZ ;  /* 0x000000ff00147202 */ /* 0x000fca0000000f00 */
[----:B------:R-:W-:Y:S06]  /*0140*/  @!P1 BRA `(.L_x_24) ;  /* 0x0000000000c89947 */ /* 0x000fec0003800000 */
[----:B------:R-:W0:Y:S01]  /*0150*/  LDC.64 R2, c[0x0][0x388] ;  /* 0x0000e200ff027b82 */ /* 0x000e220000000a00 */
[----:B------:R-:W-:Y:S02]  /*0160*/  LOP3.LUT R20, R0, 0x7ffffff8, RZ, 0xc0, !PT ;  /* 0x7ffffff800147812 */ /* 0x000fe400078ec0ff */
[----:B------:R-:W-:Y:S02]  /*0170*/  MOV R28, RZ ;  /* 0x000000ff001c7202 */ /* 0x000fe40000000f00 */
[----:B------:R-:W-:Y:S02]  /*0180*/  MOV R21, R16 ;  /* 0x0000001000157202 */ /* 0x000fe40000000f00 */
[----:B------:R-:W-:Y:S01]  /*0190*/  IADD3 R18, PT, PT, -R20, RZ, RZ ;  /* 0x000000ff14127210 */ /* 0x000fe20007ffe1ff */
[----:B0-----:R-:W-:-:S03]  /*01a0*/  IMAD.WIDE.U32 R2, R19, 0x4, R2 ;  /* 0x0000000413027825 */ /* 0x001fc600078e0002 */
[----:B------:R-:W-:-:S04]  /*01b0*/  IADD3 R4, P1, PT, R2, 0x10, RZ ;  /* 0x0000001002047810 */ /* 0x000fc80007f3e0ff */
[----:B------:R-:W-:-:S09]  /*01c0*/  IADD3.X R5, PT, PT, RZ, R3, RZ, P1, !PT ;  /* 0x00000003ff057210 */ /* 0x000fd20000ffe4ff */
.L_x_25:
[----:B------:R-:W0:Y:S01]  /*01d0*/  LDC.64 R14, c[0x0][0x380] ;  /* 0x0000e000ff0e7b82 */ /* 0x000e220000000a00 */
[----:B------:R-:W-:Y:S02]  /*01e0*/  MOV R2, R4 ;  /* 0x0000000400027202 */ /* 0x000fe40000000f00 */
[----:B------:R-:W-:-:S05]  /*01f0*/  MOV R3, R5 ;  /* 0x0000000500037202 */ /* 0x000fca0000000f00 */
[----:B------:R-:W2:Y:S01]  /*0200*/  LDG.E.CONSTANT R13, desc[UR4][R2.64+-0x10] ;  /* 0xfffff004020d7981 */ /* 0x000ea2000c1e9900 */
[----:B------:R-:W1:Y:S03]  /*0210*/  LDC R23, c[0x0][0x398] ;  /* 0x0000e600ff177b82 */ /* 0x000e660000000800 */
[----:B------:R-:W3:Y:S04]  /*0220*/  LDG.E.CONSTANT R22, desc[UR4][R2.64+-0xc] ;  /* 0xfffff40402167981 */ /* 0x000ee8000c1e9900 */
[----:B------:R-:W4:Y:S01]  /*0230*/  LDG.E.CONSTANT R24, desc[UR4][R2.64+-0x8] ;  /* 0xfffff80402187981 */ /* 0x000f22000c1e9900 */
[----:B0-----:R-:W-:-:S05]  /*0240*/  IMAD.WIDE R14, R21, 0x4, R14 ;  /* 0x00000004150e7825 */ /* 0x001fca00078e020e */
[----:B------:R1:W2:Y:S02]  /*0250*/  LDG.E.CONSTANT R27, desc[UR4][R14.64] ;  /* 0x000000040e1b7981 */ /* 0x0002a4000c1e9900 */
[----:B-1----:R-:W-:-:S05]  /*0260*/  IMAD.WIDE R14, R23, 0x4, R14 ;  /* 0x00000004170e7825 */ /* 0x002fca00078e020e */
[----:B------:R0:W3:Y:S01]  /*0270*/  LDG.E.CONSTANT R25, desc[UR4][R14.64] ;  /* 0x000000040e197981 */ /* 0x0000e2000c1e9900 */
[----:B------:R-:W-:-:S04]  /*0280*/  IMAD.WIDE R10, R23, 0x4, R14 ;  /* 0x00000004170a7825 */ /* 0x000fc800078e020e */
[C---:B------:R-:W-:Y:S02]  /*0290*/  IMAD.WIDE R8, R23.reuse, 0x4, R10 ;  /* 0x0000000417087825 */ /* 0x040fe400078e020a */
[----:B------:R-:W4:Y:S02]  /*02a0*/  LDG.E.CONSTANT R11, desc[UR4][R10.64] ;  /* 0x000000040a0b7981 */ /* 0x000f24000c1e9900 */
[C---:B------:R-:W-:Y:S02]  /*02b0*/  IMAD.WIDE R4, R23.reuse, 0x4, R8 ;  /* 0x0000000417047825 */ /* 0x040fe400078e0208 */
[----:B------:R-:W5:Y:S02]  /*02c0*/  LDG.E.CONSTANT R8, desc[UR4][R8.64] ;  /* 0x0000000408087981 */ /* 0x000f64000c1e9900 */
[----:B------:R-:W-:Y:S02]  /*02d0*/  IMAD.WIDE R6, R23, 0x4, R4 ;  /* 0x0000000417067825 */ /* 0x000fe400078e0204 */
[----:B------:R-:W5:Y:S04]  /*02e0*/  LDG.E.CONSTANT R10, desc[UR4][R2.64+0x4] ;  /* 0x00000404020a7981 */ /* 0x000f68000c1e9900 */
[----:B------:R-:W5:Y:S04]  /*02f0*/  LDG.E.CONSTANT R4, desc[UR4][R4.64] ;  /* 0x0000000404047981 */ /* 0x000f68000c1e9900 */
[----:B------:R-:W5:Y:S04]  /*0300*/  LDG.E.CONSTANT R9, desc[UR4][R2.64+0xc] ;  /* 0x00000c0402097981 */ /* 0x000f68000c1e9900 */
[----:B------:R-:W5:Y:S01]  /*0310*/  LDG.E.CONSTANT R5, desc[UR4][R2.64] ;  /* 0x0000000402057981 */ /* 0x000f62000c1e9900 */
[----:B--2---:R-:W-:-:S03]  /*0320*/  FFMA R28, R27, R13, R28 ;  /* 0x0000000d1b1c7223 */ /* 0x004fc6000000001c */
[----:B------:R-:W5:Y:S01]  /*0330*/  LDG.E.CONSTANT R27, desc[UR4][R2.64+-0x4] ;  /* 0xfffffc04021b7981 */ /* 0x000f62000c1e9900 */
[----:B------:R-:W-:-:S03]  /*0340*/  IMAD.WIDE R12, R23, 0x4, R6 ;  /* 0x00000004170c7825 */ /* 0x000fc600078e0206 */
[----:B------:R-:W2:Y:S01]  /*0350*/  LDG.E.CONSTANT R6, desc[UR4][R6.64] ;  /* 0x0000000406067981 */ /* 0x000ea2000c1e9900 */
[----:B0-----:R-:W-:-:S03]  /*0360*/  IMAD.WIDE R14, R23, 0x4, R12 ;  /* 0x00000004170e7825 */ /* 0x001fc600078e020c */
[----:B------:R-:W2:Y:S04]  /*0370*/  LDG.E.CONSTANT R29, desc[UR4][R12.64] ;  /* 0x000000040c1d7981 */ /* 0x000ea8000c1e9900 */
[----:B------:R-:W2:Y:S04]  /*0380*/  LDG.E.CONSTANT R14, desc[UR4][R14.64] ;  /* 0x000000040e0e7981 */ /* 0x000ea8000c1e9900 */
[----:B------:R-:W2:Y:S01]  /*0390*/  LDG.E.CONSTANT R12, desc[UR4][R2.64+0x8] ;  /* 0x00000804020c7981 */ /* 0x000ea2000c1e9900 */
[----:B---3--:R-:W-:Y:S01]  /*03a0*/  FFMA R22, R25, R22, R28 ;  /* 0x0000001619167223 */ /* 0x008fe2000000001c */
[----:B------:R-:W-:-:S03]  /*03b0*/  IADD3 R18, PT, PT, R18, 0x8, RZ ;  /* 0x0000000812127810 */ /* 0x000fc60007ffe0ff */
[----:B----4-:R-:W-:Y:S01]  /*03c0*/  FFMA R11, R11, R24, R22 ;  /* 0x000000180b0b7223 */ /* 0x010fe20000000016 */
[----:B------:R-:W-:Y:S02]  /*03d0*/  ISETP.NE.AND P1, PT, R18, RZ, PT ;  /* 0x000000ff1200720c */ /* 0x000fe40003f25270 */
[----:B------:R-:W-:Y:S01]  /*03e0*/  LEA R21, R23, R21, 0x3 ;  /* 0x0000001517157211 */ /* 0x000fe200078e18ff */
[----:B-----5:R-:W-:-:S04]  /*03f0*/  FFMA R11, R8, R27, R11 ;  /* 0x0000001b080b7223 */ /* 0x020fc8000000000b */
[----:B------:R-:W-:-:S04]  /*0400*/  FFMA R5, R4, R5, R11 ;  /* 0x0000000504057223 */ /* 0x000fc8000000000b */
[----:B--2---:R-:W-:Y:S01]  /*0410*/  FFMA R6, R6, R10, R5 ;  /* 0x0000000a06067223 */ /* 0x004fe20000000005 */
[----:B------:R-:W-:-:S04]  /*0420*/  IADD3 R4, P2, PT, R2, 0x20, RZ ;  /* 0x0000002002047810 */ /* 0x000fc80007f5e0ff */
[----:B------:R-:W-:Y:S01]  /*0430*/  IADD3.X R5, PT, PT, RZ, R3, RZ, P2, !PT ;  /* 0x00000003ff057210 */ /* 0x000fe200017fe4ff */
[----:B------:R-:W-:-:S04]  /*0440*/  FFMA R29, R29, R12, R6 ;  /* 0x0000000c1d1d7223 */ /* 0x000fc80000000006 */
[----:B------:R-:W-:Y:S01]  /*0450*/  FFMA R28, R14, R9, R29 ;  /* 0x000000090e1c7223 */ /* 0x000fe2000000001d */
[----:B------:R-:W-:Y:S06]  /*0460*/  @P1 BRA `(.L_x_25) ;  /* 0xfffffffc00581947 */ /* 0x000fec000383ffff */
.L_x_24:
[----:B------:R-:W-:Y:S05]  /*0470*/  @!P0 BRA `(.L_x_23) ;  /* 0x0000000400088947 */ /* 0x000fea0003800000 */
[----:B------:R-:W-:Y:S02]  /*0480*/  ISETP.GE.U32.AND P1, PT, R26, 0x4, PT ;  /* 0x000000041a00780c */ /* 0x000fe40003f26070 */
[----:B------:R-:W-:-:S04]  /*0490*/  LOP3.LUT R14, R0, 0x3, RZ, 0xc0, !PT ;  /* 0x00000003000e7812 */ /* 0x000fc800078ec0ff */
[----:B------:R-:W-:-:S07]  /*04a0*/  ISETP.NE.AND P0, PT, R14, RZ, PT ;  /* 0x000000ff0e00720c */ /* 0x000fce0003f05270 */
[----:B------:R-:W-:Y:S06]  /*04b0*/  @!P1 BRA `(.L_x_26) ;  /* 0x0000000000709947 */ /* 0x000fec0003800000 */
[----:B------:R-:W0:Y:S01]  /*04c0*/  LDC R11, c[0x0][0x398] ;  /* 0x0000e600ff0b7b82 */ /* 0x000e220000000800 */
[----:B------:R-:W1:Y:S01]  /*04d0*/  LDCU.64 UR6, c[0x0][0x388] ;  /* 0x00007100ff0677ac */ /* 0x000e620008000a00 */
[----:B------:R-:W-:-:S06]  /*04e0*/  IADD3 R7, PT, PT, R19, R20, RZ ;  /* 0x0000001413077210 */ /* 0x000fcc0007ffe0ff */
[----:B------:R-:W2:Y:S08]  /*04f0*/  LDC.64 R4, c[0x0][0x380] ;  /* 0x0000e000ff047b82 */ /* 0x000eb00000000a00 */
[----:B------:R-:W3:Y:S01]  /*0500*/  LDC.64 R12, c[0x0][0x388] ;  /* 0x0000e200ff0c7b82 */ /* 0x000ee20000000a00 */
[----:B0-----:R-:W-:-:S04]  /*0510*/  IMAD R3, R20, R11, R16 ;  /* 0x0000000b14037224 */ /* 0x001fc800078e0210 */
[----:B--2---:R-:W-:Y:S01]  /*0520*/  IMAD.WIDE R4, R3, 0x4, R4 ;  /* 0x0000000403047825 */ /* 0x004fe200078e0204 */
[----:B------:R-:W-:-:S04]  /*0530*/  IADD3 R3, P1, PT, R19, R20, RZ ;  /* 0x0000001413037210 */ /* 0x000fc80007f3e0ff */
[----:B------:R-:W-:Y:S02]  /*0540*/  IADD3.X R8, PT, PT, RZ, RZ, RZ, P1, !PT ;  /* 0x000000ffff087210 */ /* 0x000fe40000ffe4ff */
[----:B-1----:R-:W-:Y:S01]  /*0550*/  LEA R2, P1, R3, UR6, 0x2 ;  /* 0x0000000603027c11 */ /* 0x002fe2000f8210ff */
[----:B---3--:R-:W-:-:S03]  /*0560*/  IMAD.WIDE.U32 R12, R7, 0x4, R12 ;  /* 0x00000004070c7825 */ /* 0x008fc600078e000c */
[----:B------:R-:W-:Y:S01]  /*0570*/  LEA.HI.X R3, R3, UR7, R8, 0x2, P1 ;  /* 0x0000000703037c11 */ /* 0x000fe200088f1408 */
[C---:B------:R-:W-:Y:S02]  /*0580*/  IMAD.WIDE R6, R11.reuse, 0x4, R4 ;  /* 0x000000040b067825 */ /* 0x040fe400078e0204 */
[----:B------:R-:W2:Y:S04]  /*0590*/  LDG.E.CONSTANT R12, desc[UR4][R12.64] ;  /* 0x000000040c0c7981 */ /* 0x000ea8000c1e9900 */
[----:B------:R-:W2:Y:S01]  /*05a0*/  LDG.E.CONSTANT R5, desc[UR4][R4.64] ;  /* 0x0000000404057981 */ /* 0x000ea2000c1e9900 */
[----:B------:R-:W-:-:S03]  /*05b0*/  IMAD.WIDE R8, R11, 0x4, R6 ;  /* 0x000000040b087825 */ /* 0x000fc600078e0206 */
[----:B------:R-:W3:Y:S04]  /*05c0*/  LDG.E.CONSTANT R7, desc[UR4][R6.64] ;  /* 0x0000000406077981 */ /* 0x000ee8000c1e9900 */
[----:B------:R-:W3:Y:S01]  /*05d0*/  LDG.E.CONSTANT R15, desc[UR4][R2.64+0x4] ;  /* 0x00000404020f7981 */ /* 0x000ee2000c1e9900 */
[----:B------:R-:W-:-:S03]  /*05e0*/  IMAD.WIDE R10, R11, 0x4, R8 ;  /* 0x000000040b0a7825 */ /* 0x000fc600078e0208 */
[----:B------:R-:W4:Y:S04]  /*05f0*/  LDG.E.CONSTANT R18, desc[UR4][R8.64] ;  /* 0x0000000408127981 */ /* 0x000f28000c1e9900 */
[----:B------:R-:W4:Y:S04]  /*0600*/  LDG.E.CONSTANT R21, desc[UR4][R2.64+0x8] ;  /* 0x0000080402157981 */ /* 0x000f28000c1e9900 */
[----:B------:R-:W5:Y:S04]  /*0610*/  LDG.E.CONSTANT R22, desc[UR4][R2.64+0xc] ;  /* 0x00000c0402167981 */ /* 0x000f68000c1e9900 */
[----:B------:R-:W5:Y:S01]  /*0620*/  LDG.E.CONSTANT R10, desc[UR4][R10.64] ;  /* 0x000000040a0a7981 */ /* 0x000f62000c1e9900 */
[----:B------:R-:W-:Y:S01]  /*0630*/  IADD3 R20, PT, PT, R20, 0x4, RZ ;  /* 0x0000000414147810 */ /* 0x000fe20007ffe0ff */
[----:B--2---:R-:W-:-:S04]  /*0640*/  FFMA R28, R5, R12, R28 ;  /* 0x0000000c051c7223 */ /* 0x004fc8000000001c */
[----:B---3--:R-:W-:-:S04]  /*0650*/  FFMA R15, R7, R15, R28 ;  /* 0x0000000f070f7223 */ /* 0x008fc8000000001c */
[----:B----4-:R-:W-:-:S04]  /*0660*/  FFMA R15, R18, R21, R15 ;  /* 0x00000015120f7223 */ /* 0x010fc8000000000f */
[----:B-----5:R-:W-:-:S07]  /*0670*/  FFMA R28, R10, R22, R15 ;  /* 0x000000160a1c7223 */ /* 0x020fce000000000f */
.L_x_26:
[----:B------:R-:W-:Y:S05]  /*0680*/  @!P0 BRA `(.L_x_23) ;  /* 0x0000000000848947 */ /* 0x000fea0003800000 */
[----:B------:R-:W-:Y:S01]  /*0690*/  ISETP.NE.AND P1, PT, R14, 0x1, PT ;  /* 0x000000010e00780c */ /* 0x000fe20003f25270 */
[----:B------:R-:W0:Y:S01]  /*06a0*/  LDC.64 R10, c[0x0][0x388] ;  /* 0x0000e200ff0a7b82 */ /* 0x000e220000000a00 */
[----:B------:R-:W-:-:S04]  /*06b0*/  LOP3.LUT R0, R0, 0x1, RZ, 0xc0, !PT ;  /* 0x0000000100007812 */ /* 0x000fc800078ec0ff */
[----:B------:R-:W-:-:S03]  /*06c0*/  ISETP.NE.U32.AND P0, PT, R0, 0x1, PT ;  /* 0x000000010000780c */ /* 0x000fc60003f05070 */
[----:B------:R-:W1:Y:S04]  /*06d0*/  LDC.64 R8, c[0x0][0x380] ;  /* 0x0000e000ff087b82 */ /* 0x000e680000000a00 */
[CC--:B------:R-:W-:Y:S02]  /*06e0*/  @P1 IADD3 R15, PT, PT, R19.reuse, R20.reuse, RZ ;  /* 0x00000014130f1210 */ /* 0x0c0fe40007ffe0ff */
[----:B------:R-:W-:Y:S02]  /*06f0*/  @P1 IADD3 R0, P2, PT, R19, R20, RZ ;  /* 0x0000001413001210 */ /* 0x000fe40007f5e0ff */
[----:B------:R-:W2:Y:S02]  /*0700*/  @P1 LDC R13, c[0x0][0x398] ;  /* 0x0000e600ff0d1b82 */ /* 0x000ea40000000800 */
[----:B------:R-:W-:-:S06]  /*0710*/  @P1 IADD3.X R12, PT, PT, RZ, RZ, RZ, P2, !PT ;  /* 0x000000ffff0c1210 */ /* 0x000fcc00017fe4ff */
[----:B------:R-:W3:Y:S01]  /*0720*/  @P1 LDC.64 R6, c[0x0][0x388] ;  /* 0x0000e200ff061b82 */ /* 0x000ee20000000a00 */
[----:B0-----:R-:W-:-:S06]  /*0730*/  @P1 IMAD.WIDE.U32 R10, R15, 0x4, R10 ;  /* 0x000000040f0a1825 */ /* 0x001fcc00078e000a */
[----:B------:R-:W4:Y:S01]  /*0740*/  @P1 LDG.E.CONSTANT R10, desc[UR4][R10.64] ;  /* 0x000000040a0a1981 */ /* 0x000f22000c1e9900 */
[----:B------:R-:W0:Y:S08]  /*0750*/  @!P0 LDC R21, c[0x0][0x398] ;  /* 0x0000e600ff158b82 */ /* 0x000e300000000800 */
[----:B------:R-:W5:Y:S01]  /*0760*/  LDC.64 R4, c[0x0][0x380] ;  /* 0x0000e000ff047b82 */ /* 0x000f620000000a00 */
[C---:B--2---:R-:W-:Y:S01]  /*0770*/  @P1 IMAD R15, R20.reuse, R13, R16 ;  /* 0x0000000d140f1224 */ /* 0x044fe200078e0210 */
[----:B------:R-:W-:-:S03]  /*0780*/  @P1 IADD3 R20, PT, PT, R20, 0x2, RZ ;  /* 0x0000000214141810 */ /* 0x000fc60007ffe0ff */
[----:B-1----:R-:W-:-:S03]  /*0790*/  @P1 IMAD.WIDE R8, R15, 0x4, R8 ;  /* 0x000000040f081825 */ /* 0x002fc600078e0208 */
[----:B------:R-:W1:Y:S01]  /*07a0*/  LDC.64 R2, c[0x0][0x388] ;  /* 0x0000e200ff027b82 */ /* 0x000e620000000a00 */
[C---:B---3--:R-:W-:Y:S02]  /*07b0*/  @P1 LEA R6, P2, R0.reuse, R6, 0x2 ;  /* 0x0000000600061211 */ /* 0x048fe400078410ff */
[----:B------:R-:W-:Y:S02]  /*07c0*/  @!P0 IADD3 R19, PT, PT, R19, R20, RZ ;  /* 0x0000001413138210 */ /* 0x000fe40007ffe0ff */
[----:B------:R-:W-:Y:S01]  /*07d0*/  @P1 LEA.HI.X R7, R0, R7, R12, 0x2, P2 ;  /* 0x0000000700071211 */ /* 0x000fe200010f140c */
[----:B------:R-:W-:-:S04]  /*07e0*/  @P1 IMAD.WIDE R12, R13, 0x4, R8 ;  /* 0x000000040d0c1825 */ /* 0x000fc800078e0208 */
[----:B0-----:R-:W-:Y:S01]  /*07f0*/  @!P0 IMAD R15, R20, R21, R16 ;  /* 0x00000015140f8224 */ /* 0x001fe200078e0210 */
[----:B------:R-:W2:Y:S04]  /*0800*/  @P1 LDG.E.CONSTANT R6, desc[UR4][R6.64+0x4] ;  /* 0x0000040406061981 */ /* 0x000ea8000c1e9900 */
[----:B------:R-:W4:Y:S01]  /*0810*/  @P1 LDG.E.CONSTANT R21, desc[UR4][R8.64] ;  /* 0x0000000408151981 */ /* 0x000f22000c1e9900 */
[----:B-----5:R-:W-:-:S03]  /*0820*/  @!P0 IMAD.WIDE R4, R15, 0x4, R4 ;  /* 0x000000040f048825 */ /* 0x020fc600078e0204 */
[----:B------:R-:W2:Y:S04]  /*0830*/  @P1 LDG.E.CONSTANT R13, desc[UR4][R12.64] ;  /* 0x000000040c0d1981 */ /* 0x000ea8000c1e9900 */
[----:B------:R-:W3:Y:S01]  /*0840*/  @!P0 LDG.E.CONSTANT R5, desc[UR4][R4.64] ;  /* 0x0000000404058981 */ /* 0x000ee2000c1e9900 */
[----:B-1----:R-:W-:-:S06]  /*0850*/  @!P0 IMAD.WIDE.U32 R2, R19, 0x4, R2 ;  /* 0x0000000413028825 */ /* 0x002fcc00078e0002 */
[----:B------:R-:W3:Y:S01]  /*0860*/  @!P0 LDG.E.CONSTANT R2, desc[UR4][R2.64] ;  /* 0x0000000402028981 */ /* 0x000ee2000c1e9900 */
[----:B----4-:R-:W-:-:S04]  /*0870*/  @P1 FFMA R10, R21, R10, R28 ;  /* 0x0000000a150a1223 */ /* 0x010fc8000000001c */
[----:B--2---:R-:W-:-:S04]  /*0880*/  @P1 FFMA R28, R13, R6, R10 ;  /* 0x000000060d1c1223 */ /* 0x004fc8000000000a */
[----:B---3--:R-:W-:-:S07]  /*0890*/  @!P0 FFMA R28, R5, R2, R28 ;  /* 0x00000002051c8223 */ /* 0x008fce000000001c */
.L_x_23:
[----:B------:R-:W0:Y:S01]  /*08a0*/  LDC.64 R2, c[0x0][0x390] ;  /* 0x0000e400ff027b82 */ /* 0x000e220000000a00 */
[----:B------:R-:W1:Y:S02]  /*08b0*/  LDCU UR6, c[0x0][0x39c] ;  /* 0x00007380ff0677ac */ /* 0x000e640008000800 */
[----:B-1----:R-:W-:-:S04]  /*08c0*/  IMAD R17, R16, UR6, R17 ;  /* 0x0000000610117c24 */ /* 0x002fc8000f8e0211 */
[----:B0-----:R-:W-:-:S05]  /*08d0*/  IMAD.WIDE R2, R17, 0x4, R2 ;  /* 0x0000000411027825 */ /* 0x001fca00078e0202 */
[----:B------:R-:W-:Y:S01]  /*08e0*/  STG.E desc[UR4][R2.64], R28 ;  /* 0x0000001c02007986 */ /* 0x000fe2000c101904 */
[----:B------:R-:W-:Y:S05]  /*08f0*/  EXIT ;  /* 0x000000000000794d */ /* 0x000fea0003800000 */
.L_x_27:
        /* <DEDUP_REMOVED lines=16> */
.L_x_33:


//--------------------- .nv.shared.reserved.0     --------------------------
	.section	.nv.shared.reserved.0,"aw",@nobits
	.weak		__nv_reservedSMEM_offset_0_alias
	.size		__nv_reservedSMEM_offset_0_alias, 0, 64
	.other		__nv_reservedSMEM_offset_0_alias,@"STO_CUDA_RESERVED_SHARED STV_DEFAULT"
__nv_reservedSMEM_offset_0_alias:
	.zero		0
	.zero		64


//--------------------- .nv.constant0._Z17atbt_gpu_junroll8PKfS0_Pfiii --------------------------
	.section	.nv.constant0._Z17atbt_gpu_junroll8PKfS0_Pfiii,"a",@progbits
	.sectionflags	@""
	.align	4
.nv.constant0._Z17atbt_gpu_junroll8PKfS0_Pfiii:
	.zero		932


//--------------------- .nv.constant0._Z17atbt_gpu_ijunrollPKfS0_Pfiii --------------------------
	.section	.nv.constant0._Z17atbt_gpu_ijunrollPKfS0_Pfiii,"a",@progbits
	.sectionflags	@""
	.align	4
.nv.constant0._Z17atbt_gpu_ijunrollPKfS0_Pfiii:
	.zero		932


//--------------------- .nv.constant0._Z16atbt_gpu_iunrollPKfS0_Pfiii --------------------------
	.section	.nv.constant0._Z16atbt_gpu_iunrollPKfS0_Pfiii,"a",@progbits
	.sectionflags	@""
	.align	4
.nv.constant0._Z16atbt_gpu_iunrollPKfS0_Pfiii:
	.zero		932


//--------------------- .nv.constant0._Z16atbt_gpu_junrollPKfS0_Pfiii --------------------------
	.section	.nv.constant0._Z16atbt_gpu_junrollPKfS0_Pfiii,"a",@progbits
	.sectionflags	@""
	.align	4
.nv.constant0._Z16atbt_gpu_junrollPKfS0_Pfiii:
	.zero		932


//--------------------- .nv.constant0._Z16atbt_gpu_kunrollPKfS0_Pfiii --------------------------
	.section	.nv.constant0._Z16atbt_gpu_kunrollPKfS0_Pfiii,"a",@progbits
	.sectionflags	@""
	.align	4
.nv.constant0._Z16atbt_gpu_kunrollPKfS0_Pfiii:
	.zero		932


//--------------------- .nv.constant0._Z8atbt_gpuPKfS0_Pfiii --------------------------
	.section	.nv.constant0._Z8atbt_gpuPKfS0_Pfiii,"a",@progbits
	.sectionflags	@""
	.align	4
.nv.constant0._Z8atbt_gpuPKfS0_Pfiii:
	.zero		932


//--------------------- SYMBOLS --------------------------

	.type		.nv.reservedSmem.offset0,@object
	.size		.nv.reservedSmem.offset0,0x4
